//
// Generated by NVIDIA NVVM Compiler
//
// Compiler Build ID: CL-36424714
// Cuda compilation tools, release 13.0, V13.0.88
// Based on NVVM 20.0.0
//

.version 9.0
.target sm_100
.address_size 64

	// .globl	_Z3BMMPjS_Piiii
.extern .func  (.param .b32 func_retval0) vprintf
(
	.param .b64 vprintf_param_0,
	.param .b64 vprintf_param_1
)
;
// _ZZ9BMM_SHMEMPjS_PiiiiE2As has been demoted
// _ZZ9BMM_SHMEMPjS_PiiiiE2Bs has been demoted
.global .align 1 .b8 $str[7] = {99, 107, 112, 116, 49, 10};
.global .align 1 .b8 $str$1[7] = {99, 107, 112, 116, 50, 10};
.global .align 1 .b8 $str$2[7] = {99, 107, 112, 116, 51, 10};
.global .align 1 .b8 $str$3[15] = {101, 110, 116, 101, 114, 32, 119, 120, 48, 32, 119, 121, 48, 10};
.global .align 1 .b8 $str$4[13] = {109, 105, 100, 32, 119, 120, 48, 32, 119, 121, 48, 10};
.global .align 1 .b8 $str$5[14] = {101, 120, 105, 116, 32, 119, 120, 48, 32, 119, 121, 48, 10};
.global .align 1 .b8 $str$6[7] = {99, 107, 112, 116, 52, 10};
.global .align 1 .b8 $str$7[7] = {99, 107, 112, 116, 53, 10};

.visible .entry _Z3BMMPjS_Piiii(
	.param .u64 .ptr .align 1 _Z3BMMPjS_Piiii_param_0,
	.param .u64 .ptr .align 1 _Z3BMMPjS_Piiii_param_1,
	.param .u64 .ptr .align 1 _Z3BMMPjS_Piiii_param_2,
	.param .u32 _Z3BMMPjS_Piiii_param_3,
	.param .u32 _Z3BMMPjS_Piiii_param_4,
	.param .u32 _Z3BMMPjS_Piiii_param_5
)
{
	.reg .pred 	%p<6>;
	.reg .b32 	%r<138>;
	.reg .b64 	%rd<29>;

	ld.param.u64 	%rd4, [_Z3BMMPjS_Piiii_param_0];
	ld.param.u64 	%rd5, [_Z3BMMPjS_Piiii_param_1];
	ld.param.u64 	%rd3, [_Z3BMMPjS_Piiii_param_2];
	ld.param.u32 	%r45, [_Z3BMMPjS_Piiii_param_4];
	ld.param.u32 	%r46, [_Z3BMMPjS_Piiii_param_5];
	cvta.to.global.u64 	%rd1, %rd5;
	cvta.to.global.u64 	%rd2, %rd4;
	mov.u32 	%r48, %ctaid.x;
	mov.u32 	%r49, %ntid.y;
	mov.u32 	%r50, %tid.y;
	mad.lo.s32 	%r1, %r48, %r49, %r50;
	mov.u32 	%r2, %ctaid.y;
	shr.s32 	%r51, %r45, 31;
	shr.u32 	%r52, %r51, 25;
	add.s32 	%r53, %r45, %r52;
	shr.s32 	%r3, %r53, 7;
	setp.lt.s32 	%p1, %r45, 128;
	mov.b32 	%r136, 0;
	mov.u32 	%r137, %r136;
	@%p1 bra 	$L__BB0_8;
	mul.lo.s32 	%r56, %r1, %r45;
	shl.b32 	%r4, %r56, 3;
	mul.lo.s32 	%r57, %r2, %r45;
	shl.b32 	%r5, %r57, 3;
	add.s32 	%r58, %r3, -1;
	and.b32  	%r6, %r3, 3;
	setp.lt.u32 	%p2, %r58, 3;
	mov.b32 	%r130, 0;
	mov.u32 	%r129, %r130;
	mov.u32 	%r123, %r130;
	@%p2 bra 	$L__BB0_4;
	and.b32  	%r123, %r3, 16777212;
	neg.s32 	%r133, %r123;
	add.s32 	%r132, %r5, 256;
	add.s32 	%r131, %r4, 256;
	mov.b32 	%r130, 0;
$L__BB0_3:
	add.s32 	%r60, %r131, -256;
	shr.s32 	%r61, %r60, 31;
	shr.u32 	%r62, %r61, 27;
	add.s32 	%r63, %r60, %r62;
	shr.s32 	%r64, %r63, 5;
	mul.wide.s32 	%rd6, %r64, 4;
	add.s64 	%rd7, %rd2, %rd6;
	wmma.load.a.sync.aligned.row.m8n8k128.global.b1 	{%r65}, [%rd7], %r45;
	add.s32 	%r66, %r132, -256;
	shr.u32 	%r67, %r66, 5;
	mul.wide.u32 	%rd8, %r67, 4;
	add.s64 	%rd9, %rd1, %rd8;
	wmma.load.a.sync.aligned.row.m8n8k128.global.b1 	{%r68}, [%rd9], %r45;
	wmma.mma.xor.popc.sync.aligned.row.col.m8n8k128.s32.b1.b1.s32 {%r69, %r70}, {%r68}, {%r71}, {%r129, %r130};
	add.s32 	%r72, %r131, -128;
	shr.s32 	%r73, %r72, 31;
	shr.u32 	%r74, %r73, 27;
	add.s32 	%r75, %r72, %r74;
	shr.s32 	%r76, %r75, 5;
	mul.wide.s32 	%rd10, %r76, 4;
	add.s64 	%rd11, %rd2, %rd10;
	wmma.load.a.sync.aligned.row.m8n8k128.global.b1 	{%r77}, [%rd11], %r45;
	add.s32 	%r78, %r132, -128;
	shr.u32 	%r79, %r78, 5;
	mul.wide.u32 	%rd12, %r79, 4;
	add.s64 	%rd13, %rd1, %rd12;
	wmma.load.a.sync.aligned.row.m8n8k128.global.b1 	{%r80}, [%rd13], %r45;
	wmma.mma.xor.popc.sync.aligned.row.col.m8n8k128.s32.b1.b1.s32 {%r81, %r82}, {%r80}, {%r83}, {%r69, %r70};
	add.s32 	%r84, %r131, 128;
	shr.s32 	%r85, %r131, 31;
	shr.u32 	%r86, %r85, 27;
	add.s32 	%r87, %r131, %r86;
	shr.s32 	%r88, %r87, 5;
	mul.wide.s32 	%rd14, %r88, 4;
	add.s64 	%rd15, %rd2, %rd14;
	wmma.load.a.sync.aligned.row.m8n8k128.global.b1 	{%r89}, [%rd15], %r45;
	add.s32 	%r90, %r132, 128;
	shr.u32 	%r91, %r132, 5;
	mul.wide.u32 	%rd16, %r91, 4;
	add.s64 	%rd17, %rd1, %rd16;
	wmma.load.a.sync.aligned.row.m8n8k128.global.b1 	{%r92}, [%rd17], %r45;
	wmma.mma.xor.popc.sync.aligned.row.col.m8n8k128.s32.b1.b1.s32 {%r93, %r94}, {%r92}, {%r95}, {%r81, %r82};
	shr.s32 	%r96, %r84, 31;
	shr.u32 	%r97, %r96, 27;
	add.s32 	%r98, %r84, %r97;
	shr.s32 	%r99, %r98, 5;
	mul.wide.s32 	%rd18, %r99, 4;
	add.s64 	%rd19, %rd2, %rd18;
	wmma.load.a.sync.aligned.row.m8n8k128.global.b1 	{%r100}, [%rd19], %r45;
	shr.u32 	%r101, %r90, 5;
	mul.wide.u32 	%rd20, %r101, 4;
	add.s64 	%rd21, %rd1, %rd20;
	wmma.load.a.sync.aligned.row.m8n8k128.global.b1 	{%r102}, [%rd21], %r45;
	wmma.mma.xor.popc.sync.aligned.row.col.m8n8k128.s32.b1.b1.s32 {%r129, %r130}, {%r102}, {%r103}, {%r93, %r94};
	add.s32 	%r133, %r133, 4;
	add.s32 	%r132, %r132, 512;
	add.s32 	%r131, %r131, 512;
	setp.eq.s32 	%p3, %r133, 0;
	@%p3 bra 	$L__BB0_4;
	bra.uni 	$L__BB0_3;
$L__BB0_4:
	setp.eq.s32 	%p4, %r6, 0;
	@%p4 bra 	$L__BB0_7;
	shl.b32 	%r104, %r123, 7;
	add.s32 	%r126, %r5, %r104;
	add.s32 	%r125, %r4, %r104;
	neg.s32 	%r124, %r6;
$L__BB0_6:
	.pragma "nounroll";
	shr.s32 	%r105, %r125, 31;
	shr.u32 	%r106, %r105, 27;
	add.s32 	%r107, %r125, %r106;
	shr.s32 	%r108, %r107, 5;
	mul.wide.s32 	%rd22, %r108, 4;
	add.s64 	%rd23, %rd2, %rd22;
	wmma.load.a.sync.aligned.row.m8n8k128.global.b1 	{%r109}, [%rd23], %r45;
	shr.u32 	%r110, %r126, 5;
	mul.wide.u32 	%rd24, %r110, 4;
	add.s64 	%rd25, %rd1, %rd24;
	wmma.load.a.sync.aligned.row.m8n8k128.global.b1 	{%r111}, [%rd25], %r45;
	wmma.mma.xor.popc.sync.aligned.row.col.m8n8k128.s32.b1.b1.s32 {%r129, %r130}, {%r111}, {%r112}, {%r129, %r130};
	add.s32 	%r126, %r126, 128;
	add.s32 	%r125, %r125, 128;
	add.s32 	%r124, %r124, 1;
	setp.ne.s32 	%p5, %r124, 0;
	@%p5 bra 	$L__BB0_6;
$L__BB0_7:
	shl.b32 	%r137, %r129, 1;
	shl.b32 	%r136, %r130, 1;
$L__BB0_8:
	sub.s32 	%r113, %r45, %r137;
	sub.s32 	%r114, %r45, %r136;
	cvta.to.global.u64 	%rd26, %rd3;
	mul.lo.s32 	%r115, %r1, %r46;
	shl.b32 	%r116, %r115, 3;
	shl.b32 	%r117, %r2, 3;
	add.s32 	%r118, %r116, %r117;
	mul.wide.s32 	%rd27, %r118, 4;
	add.s64 	%rd28, %rd26, %rd27;
	wmma.store.d.sync.aligned.row.m8n8k128.global.s32 	[%rd28], {%r113, %r114}, %r46;
	ret;

}
	// .globl	_Z9BMM_SHMEMPjS_Piiii
.visible .entry _Z9BMM_SHMEMPjS_Piiii(
	.param .u64 .ptr .align 1 _Z9BMM_SHMEMPjS_Piiii_param_0,
	.param .u64 .ptr .align 1 _Z9BMM_SHMEMPjS_Piiii_param_1,
	.param .u64 .ptr .align 1 _Z9BMM_SHMEMPjS_Piiii_param_2,
	.param .u32 _Z9BMM_SHMEMPjS_Piiii_param_3,
	.param .u32 _Z9BMM_SHMEMPjS_Piiii_param_4,
	.param .u32 _Z9BMM_SHMEMPjS_Piiii_param_5
)
{
	.reg .pred 	%p<11>;
	.reg .b32 	%r<211>;
	.reg .b64 	%rd<78>;
	// demoted variable
	.shared .align 16 .b8 _ZZ9BMM_SHMEMPjS_PiiiiE2As[512];
	// demoted variable
	.shared .align 16 .b8 _ZZ9BMM_SHMEMPjS_PiiiiE2Bs[512];
	ld.param.u64 	%rd6, [_Z9BMM_SHMEMPjS_Piiii_param_0];
	ld.param.u64 	%rd7, [_Z9BMM_SHMEMPjS_Piiii_param_1];
	ld.param.u32 	%r55, [_Z9BMM_SHMEMPjS_Piiii_param_4];
	ld.param.u32 	%r56, [_Z9BMM_SHMEMPjS_Piiii_param_5];
	cvta.to.global.u64 	%rd1, %rd7;
	cvta.to.global.u64 	%rd2, %rd6;
	mov.u32 	%r1, %tid.y;
	mov.u32 	%r2, %tid.z;
	mov.u32 	%r3, %ctaid.x;
	mov.u32 	%r4, %ctaid.y;
	mov.u64 	%rd8, $str;
	cvta.global.u64 	%rd9, %rd8;
	{ // callseq 0, 0
	.param .b64 param0;
	st.param.b64 	[param0], %rd9;
	.param .b64 param1;
	st.param.b64 	[param1], 0;
	.param .b32 retval0;
	call.uni (retval0), 
	vprintf, 
	(
	param0, 
	param1
	);
	ld.param.b32 	%r58, [retval0];
	} // callseq 0
	mov.u64 	%rd10, $str$1;
	cvta.global.u64 	%rd11, %rd10;
	{ // callseq 1, 0
	.param .b64 param0;
	st.param.b64 	[param0], %rd11;
	.param .b64 param1;
	st.param.b64 	[param1], 0;
	.param .b32 retval0;
	call.uni (retval0), 
	vprintf, 
	(
	param0, 
	param1
	);
	ld.param.b32 	%r60, [retval0];
	} // callseq 1
	setp.lt.s32 	%p1, %r55, 1;
	mov.b32 	%r209, 0;
	mov.u32 	%r210, %r209;
	@%p1 bra 	$L__BB1_18;
	mov.u32 	%r64, %tid.x;
	or.b32  	%r5, %r1, %r2;
	shl.b32 	%r65, %r64, 4;
	mov.u32 	%r66, _ZZ9BMM_SHMEMPjS_PiiiiE2As;
	add.s32 	%r6, %r66, %r65;
	shl.b32 	%r67, %r3, 5;
	add.s32 	%r68, %r67, %r64;
	mul.lo.s32 	%r7, %r55, %r68;
	mov.u32 	%r69, _ZZ9BMM_SHMEMPjS_PiiiiE2Bs;
	add.s32 	%r8, %r69, %r65;
	shl.b32 	%r70, %r4, 5;
	add.s32 	%r71, %r70, %r64;
	mul.lo.s32 	%r9, %r55, %r71;
	shl.b32 	%r72, %r1, 7;
	add.s32 	%r10, %r66, %r72;
	shl.b32 	%r73, %r2, 7;
	add.s32 	%r11, %r69, %r73;
	and.b32  	%r12, %r55, 3;
	setp.lt.u32 	%p2, %r55, 4;
	mov.b32 	%r208, 0;
	mov.u32 	%r207, %r208;
	mov.u32 	%r201, %r208;
	@%p2 bra 	$L__BB1_12;
	and.b32  	%r201, %r55, 2147483644;
	neg.s32 	%r192, %r201;
	mov.b32 	%r208, 0;
	mov.u64 	%rd12, $str$2;
	mov.u64 	%rd14, $str$3;
	mov.u64 	%rd18, $str$4;
	mov.u64 	%rd22, $str$5;
	mov.u64 	%rd24, $str$6;
	mov.u32 	%r193, %r7;
	mov.u32 	%r194, %r9;
$L__BB1_3:
	setp.ne.s32 	%p3, %r5, 0;
	cvta.global.u64 	%rd13, %rd12;
	{ // callseq 2, 0
	.param .b64 param0;
	st.param.b64 	[param0], %rd13;
	.param .b64 param1;
	st.param.b64 	[param1], 0;
	.param .b32 retval0;
	call.uni (retval0), 
	vprintf, 
	(
	param0, 
	param1
	);
	ld.param.b32 	%r75, [retval0];
	} // callseq 2
	@%p3 bra 	$L__BB1_5;
	cvta.global.u64 	%rd15, %rd14;
	{ // callseq 3, 0
	.param .b64 param0;
	st.param.b64 	[param0], %rd15;
	.param .b64 param1;
	st.param.b64 	[param1], 0;
	.param .b32 retval0;
	call.uni (retval0), 
	vprintf, 
	(
	param0, 
	param1
	);
	ld.param.b32 	%r77, [retval0];
	} // callseq 3
	mul.wide.u32 	%rd16, %r193, 16;
	add.s64 	%rd17, %rd2, %rd16;
	ld.global.v4.u32 	{%r79, %r80, %r81, %r82}, [%rd17];
	st.shared.v4.u32 	[%r6], {%r79, %r80, %r81, %r82};
	cvta.global.u64 	%rd19, %rd18;
	{ // callseq 4, 0
	.param .b64 param0;
	st.param.b64 	[param0], %rd19;
	.param .b64 param1;
	st.param.b64 	[param1], 0;
	.param .b32 retval0;
	call.uni (retval0), 
	vprintf, 
	(
	param0, 
	param1
	);
	ld.param.b32 	%r83, [retval0];
	} // callseq 4
	mul.wide.u32 	%rd20, %r194, 16;
	add.s64 	%rd21, %rd1, %rd20;
	ld.global.v4.u32 	{%r85, %r86, %r87, %r88}, [%rd21];
	st.shared.v4.u32 	[%r8], {%r85, %r86, %r87, %r88};
	cvta.global.u64 	%rd23, %rd22;
	{ // callseq 5, 0
	.param .b64 param0;
	st.param.b64 	[param0], %rd23;
	.param .b64 param1;
	st.param.b64 	[param1], 0;
	.param .b32 retval0;
	call.uni (retval0), 
	vprintf, 
	(
	param0, 
	param1
	);
	ld.param.b32 	%r89, [retval0];
	} // callseq 5
$L__BB1_5:
	bar.sync 	0;
	cvta.global.u64 	%rd25, %rd24;
	{ // callseq 6, 0
	.param .b64 param0;
	st.param.b64 	[param0], %rd25;
	.param .b64 param1;
	st.param.b64 	[param1], 0;
	.param .b32 retval0;
	call.uni (retval0), 
	vprintf, 
	(
	param0, 
	param1
	);
	ld.param.b32 	%r91, [retval0];
	} // callseq 6
	mov.b32 	%r93, 128;
	wmma.load.a.sync.aligned.row.m8n8k128.shared.b1 	{%r94}, [%r10], %r93;
	wmma.load.b.sync.aligned.col.m8n8k128.shared.b1 	{%r95}, [%r11], %r93;
	wmma.mma.xor.popc.sync.aligned.row.col.m8n8k128.s32.b1.b1.s32 {%r20, %r21}, {%r94}, {%r95}, {%r207, %r208};
	bar.sync 	0;
	cvta.global.u64 	%rd27, %rd12;
	{ // callseq 7, 0
	.param .b64 param0;
	st.param.b64 	[param0], %rd27;
	.param .b64 param1;
	st.param.b64 	[param1], 0;
	.param .b32 retval0;
	call.uni (retval0), 
	vprintf, 
	(
	param0, 
	param1
	);
	ld.param.b32 	%r96, [retval0];
	} // callseq 7
	mul.wide.u32 	%rd28, %r193, 16;
	add.s64 	%rd3, %rd2, %rd28;
	mul.wide.u32 	%rd29, %r194, 16;
	add.s64 	%rd4, %rd1, %rd29;
	@%p3 bra 	$L__BB1_7;
	cvta.global.u64 	%rd31, %rd14;
	{ // callseq 8, 0
	.param .b64 param0;
	st.param.b64 	[param0], %rd31;
	.param .b64 param1;
	st.param.b64 	[param1], 0;
	.param .b32 retval0;
	call.uni (retval0), 
	vprintf, 
	(
	param0, 
	param1
	);
	ld.param.b32 	%r98, [retval0];
	} // callseq 8
	ld.global.v4.u32 	{%r100, %r101, %r102, %r103}, [%rd3+16];
	st.shared.v4.u32 	[%r6], {%r100, %r101, %r102, %r103};
	cvta.global.u64 	%rd33, %rd18;
	{ // callseq 9, 0
	.param .b64 param0;
	st.param.b64 	[param0], %rd33;
	.param .b64 param1;
	st.param.b64 	[param1], 0;
	.param .b32 retval0;
	call.uni (retval0), 
	vprintf, 
	(
	param0, 
	param1
	);
	ld.param.b32 	%r104, [retval0];
	} // callseq 9
	ld.global.v4.u32 	{%r106, %r107, %r108, %r109}, [%rd4+16];
	st.shared.v4.u32 	[%r8], {%r106, %r107, %r108, %r109};
	cvta.global.u64 	%rd35, %rd22;
	{ // callseq 10, 0
	.param .b64 param0;
	st.param.b64 	[param0], %rd35;
	.param .b64 param1;
	st.param.b64 	[param1], 0;
	.param .b32 retval0;
	call.uni (retval0), 
	vprintf, 
	(
	param0, 
	param1
	);
	ld.param.b32 	%r110, [retval0];
	} // callseq 10
$L__BB1_7:
	bar.sync 	0;
	cvta.global.u64 	%rd37, %rd24;
	{ // callseq 11, 0
	.param .b64 param0;
	st.param.b64 	[param0], %rd37;
	.param .b64 param1;
	st.param.b64 	[param1], 0;
	.param .b32 retval0;
	call.uni (retval0), 
	vprintf, 
	(
	param0, 
	param1
	);
	ld.param.b32 	%r112, [retval0];
	} // callseq 11
	mov.b32 	%r114, 128;
	wmma.load.a.sync.aligned.row.m8n8k128.shared.b1 	{%r115}, [%r10], %r114;
	wmma.load.b.sync.aligned.col.m8n8k128.shared.b1 	{%r116}, [%r11], %r114;
	wmma.mma.xor.popc.sync.aligned.row.col.m8n8k128.s32.b1.b1.s32 {%r22, %r23}, {%r115}, {%r116}, {%r20, %r21};
	bar.sync 	0;
	cvta.global.u64 	%rd39, %rd12;
	{ // callseq 12, 0
	.param .b64 param0;
	st.param.b64 	[param0], %rd39;
	.param .b64 param1;
	st.param.b64 	[param1], 0;
	.param .b32 retval0;
	call.uni (retval0), 
	vprintf, 
	(
	param0, 
	param1
	);
	ld.param.b32 	%r117, [retval0];
	} // callseq 12
	@%p3 bra 	$L__BB1_9;
	cvta.global.u64 	%rd41, %rd14;
	{ // callseq 13, 0
	.param .b64 param0;
	st.param.b64 	[param0], %rd41;
	.param .b64 param1;
	st.param.b64 	[param1], 0;
	.param .b32 retval0;
	call.uni (retval0), 
	vprintf, 
	(
	param0, 
	param1
	);
	ld.param.b32 	%r119, [retval0];
	} // callseq 13
	ld.global.v4.u32 	{%r121, %r122, %r123, %r124}, [%rd3+32];
	st.shared.v4.u32 	[%r6], {%r121, %r122, %r123, %r124};
	cvta.global.u64 	%rd43, %rd18;
	{ // callseq 14, 0
	.param .b64 param0;
	st.param.b64 	[param0], %rd43;
	.param .b64 param1;
	st.param.b64 	[param1], 0;
	.param .b32 retval0;
	call.uni (retval0), 
	vprintf, 
	(
	param0, 
	param1
	);
	ld.param.b32 	%r125, [retval0];
	} // callseq 14
	ld.global.v4.u32 	{%r127, %r128, %r129, %r130}, [%rd4+32];
	st.shared.v4.u32 	[%r8], {%r127, %r128, %r129, %r130};
	cvta.global.u64 	%rd45, %rd22;
	{ // callseq 15, 0
	.param .b64 param0;
	st.param.b64 	[param0], %rd45;
	.param .b64 param1;
	st.param.b64 	[param1], 0;
	.param .b32 retval0;
	call.uni (retval0), 
	vprintf, 
	(
	param0, 
	param1
	);
	ld.param.b32 	%r131, [retval0];
	} // callseq 15
$L__BB1_9:
	bar.sync 	0;
	cvta.global.u64 	%rd47, %rd24;
	{ // callseq 16, 0
	.param .b64 param0;
	st.param.b64 	[param0], %rd47;
	.param .b64 param1;
	st.param.b64 	[param1], 0;
	.param .b32 retval0;
	call.uni (retval0), 
	vprintf, 
	(
	param0, 
	param1
	);
	ld.param.b32 	%r133, [retval0];
	} // callseq 16
	mov.b32 	%r135, 128;
	wmma.load.a.sync.aligned.row.m8n8k128.shared.b1 	{%r136}, [%r10], %r135;
	wmma.load.b.sync.aligned.col.m8n8k128.shared.b1 	{%r137}, [%r11], %r135;
	wmma.mma.xor.popc.sync.aligned.row.col.m8n8k128.s32.b1.b1.s32 {%r24, %r25}, {%r136}, {%r137}, {%r22, %r23};
	bar.sync 	0;
	cvta.global.u64 	%rd49, %rd12;
	{ // callseq 17, 0
	.param .b64 param0;
	st.param.b64 	[param0], %rd49;
	.param .b64 param1;
	st.param.b64 	[param1], 0;
	.param .b32 retval0;
	call.uni (retval0), 
	vprintf, 
	(
	param0, 
	param1
	);
	ld.param.b32 	%r138, [retval0];
	} // callseq 17
	@%p3 bra 	$L__BB1_11;
	cvta.global.u64 	%rd51, %rd14;
	{ // callseq 18, 0
	.param .b64 param0;
	st.param.b64 	[param0], %rd51;
	.param .b64 param1;
	st.param.b64 	[param1], 0;
	.param .b32 retval0;
	call.uni (retval0), 
	vprintf, 
	(
	param0, 
	param1
	);
	ld.param.b32 	%r140, [retval0];
	} // callseq 18
	ld.global.v4.u32 	{%r142, %r143, %r144, %r145}, [%rd3+48];
	st.shared.v4.u32 	[%r6], {%r142, %r143, %r144, %r145};
	cvta.global.u64 	%rd53, %rd18;
	{ // callseq 19, 0
	.param .b64 param0;
	st.param.b64 	[param0], %rd53;
	.param .b64 param1;
	st.param.b64 	[param1], 0;
	.param .b32 retval0;
	call.uni (retval0), 
	vprintf, 
	(
	param0, 
	param1
	);
	ld.param.b32 	%r146, [retval0];
	} // callseq 19
	ld.global.v4.u32 	{%r148, %r149, %r150, %r151}, [%rd4+48];
	st.shared.v4.u32 	[%r8], {%r148, %r149, %r150, %r151};
	cvta.global.u64 	%rd55, %rd22;
	{ // callseq 20, 0
	.param .b64 param0;
	st.param.b64 	[param0], %rd55;
	.param .b64 param1;
	st.param.b64 	[param1], 0;
	.param .b32 retval0;
	call.uni (retval0), 
	vprintf, 
	(
	param0, 
	param1
	);
	ld.param.b32 	%r152, [retval0];
	} // callseq 20
$L__BB1_11:
	bar.sync 	0;
	cvta.global.u64 	%rd57, %rd24;
	{ // callseq 21, 0
	.param .b64 param0;
	st.param.b64 	[param0], %rd57;
	.param .b64 param1;
	st.param.b64 	[param1], 0;
	.param .b32 retval0;
	call.uni (retval0), 
	vprintf, 
	(
	param0, 
	param1
	);
	ld.param.b32 	%r154, [retval0];
	} // callseq 21
	mov.b32 	%r156, 128;
	wmma.load.a.sync.aligned.row.m8n8k128.shared.b1 	{%r157}, [%r10], %r156;
	wmma.load.b.sync.aligned.col.m8n8k128.shared.b1 	{%r158}, [%r11], %r156;
	wmma.mma.xor.popc.sync.aligned.row.col.m8n8k128.s32.b1.b1.s32 {%r207, %r208}, {%r157}, {%r158}, {%r24, %r25};
	bar.sync 	0;
	add.s32 	%r194, %r194, 4;
	add.s32 	%r193, %r193, 4;
	add.s32 	%r192, %r192, 4;
	setp.ne.s32 	%p7, %r192, 0;
	@%p7 bra 	$L__BB1_3;
$L__BB1_12:
	setp.eq.s32 	%p8, %r12, 0;
	@%p8 bra 	$L__BB1_17;
	add.s32 	%r204, %r201, %r9;
	add.s32 	%r203, %r201, %r7;
	neg.s32 	%r202, %r12;
	mov.u64 	%rd58, $str$2;
	mov.u64 	%rd60, $str$3;
	mov.u64 	%rd64, $str$4;
	mov.u64 	%rd68, $str$5;
	mov.u64 	%rd70, $str$6;
$L__BB1_14:
	.pragma "nounroll";
	setp.ne.s32 	%p9, %r5, 0;
	cvta.global.u64 	%rd59, %rd58;
	{ // callseq 22, 0
	.param .b64 param0;
	st.param.b64 	[param0], %rd59;
	.param .b64 param1;
	st.param.b64 	[param1], 0;
	.param .b32 retval0;
	call.uni (retval0), 
	vprintf, 
	(
	param0, 
	param1
	);
	ld.param.b32 	%r159, [retval0];
	} // callseq 22
	@%p9 bra 	$L__BB1_16;
	cvta.global.u64 	%rd61, %rd60;
	{ // callseq 23, 0
	.param .b64 param0;
	st.param.b64 	[param0], %rd61;
	.param .b64 param1;
	st.param.b64 	[param1], 0;
	.param .b32 retval0;
	call.uni (retval0), 
	vprintf, 
	(
	param0, 
	param1
	);
	ld.param.b32 	%r161, [retval0];
	} // callseq 23
	mul.wide.u32 	%rd62, %r203, 16;
	add.s64 	%rd63, %rd2, %rd62;
	ld.global.v4.u32 	{%r163, %r164, %r165, %r166}, [%rd63];
	st.shared.v4.u32 	[%r6], {%r163, %r164, %r165, %r166};
	cvta.global.u64 	%rd65, %rd64;
	{ // callseq 24, 0
	.param .b64 param0;
	st.param.b64 	[param0], %rd65;
	.param .b64 param1;
	st.param.b64 	[param1], 0;
	.param .b32 retval0;
	call.uni (retval0), 
	vprintf, 
	(
	param0, 
	param1
	);
	ld.param.b32 	%r167, [retval0];
	} // callseq 24
	mul.wide.u32 	%rd66, %r204, 16;
	add.s64 	%rd67, %rd1, %rd66;
	ld.global.v4.u32 	{%r169, %r170, %r171, %r172}, [%rd67];
	st.shared.v4.u32 	[%r8], {%r169, %r170, %r171, %r172};
	cvta.global.u64 	%rd69, %rd68;
	{ // callseq 25, 0
	.param .b64 param0;
	st.param.b64 	[param0], %rd69;
	.param .b64 param1;
	st.param.b64 	[param1], 0;
	.param .b32 retval0;
	call.uni (retval0), 
	vprintf, 
	(
	param0, 
	param1
	);
	ld.param.b32 	%r173, [retval0];
	} // callseq 25
$L__BB1_16:
	bar.sync 	0;
	cvta.global.u64 	%rd71, %rd70;
	{ // callseq 26, 0
	.param .b64 param0;
	st.param.b64 	[param0], %rd71;
	.param .b64 param1;
	st.param.b64 	[param1], 0;
	.param .b32 retval0;
	call.uni (retval0), 
	vprintf, 
	(
	param0, 
	param1
	);
	ld.param.b32 	%r175, [retval0];
	} // callseq 26
	mov.b32 	%r177, 128;
	wmma.load.a.sync.aligned.row.m8n8k128.shared.b1 	{%r178}, [%r10], %r177;
	wmma.load.b.sync.aligned.col.m8n8k128.shared.b1 	{%r179}, [%r11], %r177;
	wmma.mma.xor.popc.sync.aligned.row.col.m8n8k128.s32.b1.b1.s32 {%r207, %r208}, {%r178}, {%r179}, {%r207, %r208};
	bar.sync 	0;
	add.s32 	%r204, %r204, 1;
	add.s32 	%r203, %r203, 1;
	add.s32 	%r202, %r202, 1;
	setp.ne.s32 	%p10, %r202, 0;
	@%p10 bra 	$L__BB1_14;
$L__BB1_17:
	shl.b32 	%r210, %r207, 1;
	shl.b32 	%r209, %r208, 1;
$L__BB1_18:
	ld.param.u64 	%rd77, [_Z9BMM_SHMEMPjS_Piiii_param_2];
	mov.u64 	%rd72, $str$7;
	cvta.global.u64 	%rd73, %rd72;
	{ // callseq 27, 0
	.param .b64 param0;
	st.param.b64 	[param0], %rd73;
	.param .b64 param1;
	st.param.b64 	[param1], 0;
	.param .b32 retval0;
	call.uni (retval0), 
	vprintf, 
	(
	param0, 
	param1
	);
	ld.param.b32 	%r180, [retval0];
	} // callseq 27
	shl.b32 	%r182, %r55, 7;
	sub.s32 	%r183, %r182, %r210;
	sub.s32 	%r184, %r182, %r209;
	cvta.to.global.u64 	%rd74, %rd77;
	shl.b32 	%r185, %r3, 5;
	shl.b32 	%r186, %r1, 3;
	add.s32 	%r187, %r185, %r186;
	shl.b32 	%r188, %r4, 5;
	shl.b32 	%r189, %r2, 3;
	add.s32 	%r190, %r188, %r189;
	mad.lo.s32 	%r191, %r56, %r187, %r190;
	mul.wide.s32 	%rd75, %r191, 4;
	add.s64 	%rd76, %rd74, %rd75;
	wmma.store.d.sync.aligned.row.m8n8k128.global.s32 	[%rd76], {%r183, %r184}, %r56;
	ret;

}


// ===== COMPILED SASS (sm_100) =====

	.target	sm_100

	.elftype	@"ET_EXEC"


//--------------------- .note.nv.tkinfo           --------------------------
	.section	.note.nv.tkinfo,"",@"SHT_NOTE"
	.sectionflags	@"SHF_NOTE_NV_TKINFO"
	.tkinfo
        /*0018*/ 	.word	0x00000002
        /*0030*/ 	.string	""
        /*0030*/ 	.string	"ptxas"
        /*0030*/ 	.string	"Cuda compilation tools, release 13.0, V13.0.88"
        /*0030*/ 	.string	"Build cuda_13.0.r13.0/compiler.36424714_0"
        /*0030*/ 	.string	"-arch sm_100 -m 64 "



//--------------------- .note.nv.cuinfo           --------------------------
	.section	.note.nv.cuinfo,"",@"SHT_NOTE"
	.sectionflags	@"SHF_NOTE_NV_CUINFO"
        /*0018*/ 	.short	0x0002
        /*001a*/ 	.short	0x0064
        /*001c*/ 	.short	0x0082
	.zero		2


//--------------------- .nv.info                  --------------------------
	.section	.nv.info,"",@"SHT_CUDA_INFO"
	.align	4


	//----- nvinfo : EIATTR_REGCOUNT
	.align		4
        /*0000*/ 	.byte	0x04, 0x2f
        /*0002*/ 	.short	(.L_9 - .L_8)
	.align		4
.L_8:
        /*0004*/ 	.word	index@(_Z3BMMPjS_Piiii)
        /*0008*/ 	.word	0x0000001d


	//----- nvinfo : EIATTR_FRAME_SIZE
	.align		4
.L_9:
        /*000c*/ 	.byte	0x04, 0x11
        /*000e*/ 	.short	(.L_11 - .L_10)
	.align		4
.L_10:
        /*0010*/ 	.word	index@($__internal_3_$__cuda_sm_10x_mma_bit_internal_xor_m8n8k128)
        /*0014*/ 	.word	0x00000000


	//----- nvinfo : EIATTR_FRAME_SIZE
	.align		4
.L_11:
        /*0018*/ 	.byte	0x04, 0x11
        /*001a*/ 	.short	(.L_13 - .L_12)
	.align		4
.L_12:
        /*001c*/ 	.word	index@($__internal_2_$__cuda_sm_10x_mma_bit_internal_and_m8n8k128)
        /*0020*/ 	.word	0x00000000


	//----- nvinfo : EIATTR_FRAME_SIZE
	.align		4
.L_13:
        /*0024*/ 	.byte	0x04, 0x11
        /*0026*/ 	.short	(.L_15 - .L_14)
	.align		4
.L_14:
        /*0028*/ 	.word	index@(_Z3BMMPjS_Piiii)
        /*002c*/ 	.word	0x00000000


	//----- nvinfo : EIATTR_REGCOUNT
	.align		4
.L_15:
        /*0030*/ 	.byte	0x04, 0x2f
        /*0032*/ 	.short	(.L_17 - .L_16)
	.align		4
.L_16:
        /*0034*/ 	.word	index@(_Z9BMM_SHMEMPjS_Piiii)
        /*0038*/ 	.word	0x0000002d


	//----- nvinfo : EIATTR_FRAME_SIZE
	.align		4
.L_17:
        /*003c*/ 	.byte	0x04, 0x11
        /*003e*/ 	.short	(.L_19 - .L_18)
	.align		4
.L_18:
        /*0040*/ 	.word	index@($__internal_1_$__cuda_sm_10x_mma_bit_internal_xor_m8n8k128)
        /*0044*/ 	.word	0x00000000


	//----- nvinfo : EIATTR_FRAME_SIZE
	.align		4
.L_19:
        /*0048*/ 	.byte	0x04, 0x11
        /*004a*/ 	.short	(.L_21 - .L_20)
	.align		4
.L_20:
        /*004c*/ 	.word	index@($__internal_0_$__cuda_sm_10x_mma_bit_internal_and_m8n8k128)
        /*0050*/ 	.word	0x00000000


	//----- nvinfo : EIATTR_FRAME_SIZE
	.align		4
.L_21:
        /*0054*/ 	.byte	0x04, 0x11
        /*0056*/ 	.short	(.L_23 - .L_22)
	.align		4
.L_22:
        /*0058*/ 	.word	index@(_Z9BMM_SHMEMPjS_Piiii)
        /*005c*/ 	.word	0x00000000


	//----- nvinfo : EIATTR_MIN_STACK_SIZE
	.align		4
.L_23:
        /*0060*/ 	.byte	0x04, 0x12
        /*0062*/ 	.short	(.L_25 - .L_24)
	.align		4
.L_24:
        /*0064*/ 	.word	index@(_Z9BMM_SHMEMPjS_Piiii)
        /*0068*/ 	.word	0x00000000


	//----- nvinfo : EIATTR_MIN_STACK_SIZE
	.align		4
.L_25:
        /*006c*/ 	.byte	0x04, 0x12
        /*006e*/ 	.short	(.L_27 - .L_26)
	.align		4
.L_26:
        /*0070*/ 	.word	index@(_Z3BMMPjS_Piiii)
        /*0074*/ 	.word	0x00000000
.L_27:


//--------------------- .nv.compat                --------------------------
	.section	.nv.compat,"",@"SHT_CUDA_COMPAT_INFO"
	.align	4
        /*0000*/ 	.byte	0x02, 0x09, 0x00, 0x00, 0x02, 0x02, 0x02, 0x00, 0x02, 0x05, 0x05, 0x00, 0x03, 0x07, 0x01, 0x01
        /*0010*/ 	.byte	0x02, 0x03, 0x00, 0x00, 0x02, 0x06, 0x01, 0x00, 0x04, 0x0b, 0x08, 0x00, 0x01, 0x00, 0x00, 0x00
        /*0020*/ 	.byte	0x00, 0x00, 0x00, 0x00


//--------------------- .nv.info._Z9BMM_SHMEMPjS_Piiii --------------------------
	.section	.nv.info._Z9BMM_SHMEMPjS_Piiii,"",@"SHT_CUDA_INFO"
	.sectionflags	@""
	.align	4


	//----- nvinfo : EIATTR_CUDA_API_VERSION
	.align		4
        /*0000*/ 	.byte	0x04, 0x37
        /*0002*/ 	.short	(.L_29 - .L_28)
.L_28:
        /*0004*/ 	.word	0x00000082


	//----- nvinfo : EIATTR_KPARAM_INFO
	.align		4
.L_29:
        /*0008*/ 	.byte	0x04, 0x17
        /*000a*/ 	.short	(.L_31 - .L_30)
.L_30:
        /*000c*/ 	.word	0x00000000
        /*0010*/ 	.short	0x0005
        /*0012*/ 	.short	0x0020
        /*0014*/ 	.byte	0x00, 0xf0, 0x11, 0x00


	//----- nvinfo : EIATTR_KPARAM_INFO
	.align		4
.L_31:
        /*0018*/ 	.byte	0x04, 0x17
        /*001a*/ 	.short	(.L_33 - .L_32)
.L_32:
        /*001c*/ 	.word	0x00000000
        /*0020*/ 	.short	0x0004
        /*0022*/ 	.short	0x001c
        /*0024*/ 	.byte	0x00, 0xf0, 0x11, 0x00


	//----- nvinfo : EIATTR_KPARAM_INFO
	.align		4
.L_33:
        /*0028*/ 	.byte	0x04, 0x17
        /*002a*/ 	.short	(.L_35 - .L_34)
.L_34:
        /*002c*/ 	.word	0x00000000
        /*0030*/ 	.short	0x0003
        /*0032*/ 	.short	0x0018
        /*0034*/ 	.byte	0x00, 0xf0, 0x11, 0x00


	//----- nvinfo : EIATTR_KPARAM_INFO
	.align		4
.L_35:
        /*0038*/ 	.byte	0x04, 0x17
        /*003a*/ 	.short	(.L_37 - .L_36)
.L_36:
        /*003c*/ 	.word	0x00000000
        /*0040*/ 	.short	0x0002
        /*0042*/ 	.short	0x0010
        /*0044*/ 	.byte	0x00, 0xf5, 0x21, 0x00


	//----- nvinfo : EIATTR_KPARAM_INFO
	.align		4
.L_37:
        /*0048*/ 	.byte	0x04, 0x17
        /*004a*/ 	.short	(.L_39 - .L_38)
.L_38:
        /*004c*/ 	.word	0x00000000
        /*0050*/ 	.short	0x0001
        /*0052*/ 	.short	0x0008
        /*0054*/ 	.byte	0x00, 0xf5, 0x21, 0x00


	//----- nvinfo : EIATTR_KPARAM_INFO
	.align		4
.L_39:
        /*0058*/ 	.byte	0x04, 0x17
        /*005a*/ 	.short	(.L_41 - .L_40)
.L_40:
        /*005c*/ 	.word	0x00000000
        /*0060*/ 	.short	0x0000
        /*0062*/ 	.short	0x0000
        /*0064*/ 	.byte	0x00, 0xf5, 0x21, 0x00


	//----- nvinfo : EIATTR_SPARSE_MMA_MASK
	.align		4
.L_41:
        /*0068*/ 	.byte	0x03, 0x50
        /*006a*/ 	.short	0x0000


	//----- nvinfo : EIATTR_WMMA_USED
	.align		4
        /*006c*/ 	.byte	0x01, 0x2b
	.zero		2


	//----- nvinfo : EIATTR_MAXREG_COUNT
	.align		4
        /*0070*/ 	.byte	0x03, 0x1b
        /*0072*/ 	.short	0x00ff


	//----- nvinfo : EIATTR_NUM_BARRIERS
	.align		4
        /*0074*/ 	.byte	0x02, 0x4c
        /*0076*/ 	.byte	0x01
	.zero		1


	//----- nvinfo : EIATTR_EXTERNS
	.align		4
        /*0078*/ 	.byte	0x04, 0x0f
        /*007a*/ 	.short	(.L_43 - .L_42)


	//   ....[0]....
	.align		4
.L_42:
        /*007c*/ 	.word	index@(vprintf)


	//----- nvinfo : EIATTR_MERCURY_ISA_VERSION
	.align		4
.L_43:
        /*0080*/ 	.byte	0x03, 0x5f
        /*0082*/ 	.short	0x0101


	//----- nvinfo : EIATTR_VRC_CTA_INIT_COUNT
	.align		4
        /*0084*/ 	.byte	0x02, 0x4a
	.zero		1
	.zero		1


	//----- nvinfo : EIATTR_SYSCALL_OFFSETS
	.align		4
        /*0088*/ 	.byte	0x04, 0x46
        /*008a*/ 	.short	(.L_45 - .L_44)


	//   ....[0]....
.L_44:
        /*008c*/ 	.word	0x000000a0


	//   ....[1]....
        /*0090*/ 	.word	0x00000110


	//   ....[2]....
        /*0094*/ 	.word	0x000003f0


	//   ....[3]....
        /*0098*/ 	.word	0x00000490


	//   ....[4]....
        /*009c*/ 	.word	0x00000560


	//   ....[5]....
        /*00a0*/ 	.word	0x00000630


	//   ....[6]....
        /*00a4*/ 	.word	0x000006d0


	//   ....[7]....
        /*00a8*/ 	.word	0x000007f0


	//   ....[8]....
        /*00ac*/ 	.word	0x000008c0


	//   ....[9]....
        /*00b0*/ 	.word	0x00000970


	//   ....[10]....
        /*00b4*/ 	.word	0x00000a20


	//   ....[11]....
        /*00b8*/ 	.word	0x00000ac0


	//   ....[12]....
        /*00bc*/ 	.word	0x00000be0


	//   ....[13]....
        /*00c0*/ 	.word	0x00000c70


	//   ....[14]....
        /*00c4*/ 	.word	0x00000d20


	//   ....[15]....
        /*00c8*/ 	.word	0x00000dd0


	//   ....[16]....
        /*00cc*/ 	.word	0x00000e70


	//   ....[17]....
        /*00d0*/ 	.word	0x00000f90


	//   ....[18]....
        /*00d4*/ 	.word	0x00001020


	//   ....[19]....
        /*00d8*/ 	.word	0x000010d0


	//   ....[20]....
        /*00dc*/ 	.word	0x00001180


	//   ....[21]....
        /*00e0*/ 	.word	0x00001220


	//   ....[22]....
        /*00e4*/ 	.word	0x000014b0


	//   ....[23]....
        /*00e8*/ 	.word	0x00001540


	//   ....[24]....
        /*00ec*/ 	.word	0x00001610


	//   ....[25]....
        /*00f0*/ 	.word	0x000016e0


	//   ....[26]....
        /*00f4*/ 	.word	0x00001780


	//   ....[27]....
        /*00f8*/ 	.word	0x00001900


	//----- nvinfo : EIATTR_EXIT_INSTR_OFFSETS
	.align		4
.L_45:
        /*00fc*/ 	.byte	0x04, 0x1c
        /*00fe*/ 	.short	(.L_47 - .L_46)


	//   ....[0]....
.L_46:
        /*0100*/ 	.word	0x00001a80


	//----- nvinfo : EIATTR_CRS_STACK_SIZE
	.align		4
.L_47:
        /*0104*/ 	.byte	0x04, 0x1e
        /*0106*/ 	.short	(.L_49 - .L_48)
.L_48:
        /*0108*/ 	.word	0x00000000


	//----- nvinfo : EIATTR_CBANK_PARAM_SIZE
	.align		4
.L_49:
        /*010c*/ 	.byte	0x03, 0x19
        /*010e*/ 	.short	0x0024


	//----- nvinfo : EIATTR_PARAM_CBANK
	.align		4
        /*0110*/ 	.byte	0x04, 0x0a
        /*0112*/ 	.short	(.L_51 - .L_50)
	.align		4
.L_50:
        /*0114*/ 	.word	index@(.nv.constant0._Z9BMM_SHMEMPjS_Piiii)
        /*0118*/ 	.short	0x0380
        /*011a*/ 	.short	0x0024


	//----- nvinfo : EIATTR_SW_WAR
	.align		4
.L_51:
        /*011c*/ 	.byte	0x04, 0x36
        /*011e*/ 	.short	(.L_53 - .L_52)
.L_52:
        /*0120*/ 	.word	0x00000008
.L_53:


//--------------------- .nv.info._Z3BMMPjS_Piiii  --------------------------
	.section	.nv.info._Z3BMMPjS_Piiii,"",@"SHT_CUDA_INFO"
	.sectionflags	@""
	.align	4


	//----- nvinfo : EIATTR_CUDA_API_VERSION
	.align		4
        /*0000*/ 	.byte	0x04, 0x37
        /*0002*/ 	.short	(.L_55 - .L_54)
.L_54:
        /*0004*/ 	.word	0x00000082


	//----- nvinfo : EIATTR_KPARAM_INFO
	.align		4
.L_55:
        /*0008*/ 	.byte	0x04, 0x17
        /*000a*/ 	.short	(.L_57 - .L_56)
.L_56:
        /*000c*/ 	.word	0x00000000
        /*0010*/ 	.short	0x0005
        /*0012*/ 	.short	0x0020
        /*0014*/ 	.byte	0x00, 0xf0, 0x11, 0x00


	//----- nvinfo : EIATTR_KPARAM_INFO
	.align		4
.L_57:
        /*0018*/ 	.byte	0x04, 0x17
        /*001a*/ 	.short	(.L_59 - .L_58)
.L_58:
        /*001c*/ 	.word	0x00000000
        /*0020*/ 	.short	0x0004
        /*0022*/ 	.short	0x001c
        /*0024*/ 	.byte	0x00, 0xf0, 0x11, 0x00


	//----- nvinfo : EIATTR_KPARAM_INFO
	.align		4
.L_59:
        /*0028*/ 	.byte	0x04, 0x17
        /*002a*/ 	.short	(.L_61 - .L_60)
.L_60:
        /*002c*/ 	.word	0x00000000
        /*0030*/ 	.short	0x0003
        /*0032*/ 	.short	0x0018
        /*0034*/ 	.byte	0x00, 0xf0, 0x11, 0x00


	//----- nvinfo : EIATTR_KPARAM_INFO
	.align		4
.L_61:
        /*0038*/ 	.byte	0x04, 0x17
        /*003a*/ 	.short	(.L_63 - .L_62)
.L_62:
        /*003c*/ 	.word	0x00000000
        /*0040*/ 	.short	0x0002
        /*0042*/ 	.short	0x0010
        /*0044*/ 	.byte	0x00, 0xf5, 0x21, 0x00


	//----- nvinfo : EIATTR_KPARAM_INFO
	.align		4
.L_63:
        /*0048*/ 	.byte	0x04, 0x17
        /*004a*/ 	.short	(.L_65 - .L_64)
.L_64:
        /*004c*/ 	.word	0x00000000
        /*0050*/ 	.short	0x0001
        /*0052*/ 	.short	0x0008
        /*0054*/ 	.byte	0x00, 0xf5, 0x21, 0x00


	//----- nvinfo : EIATTR_KPARAM_INFO
	.align		4
.L_65:
        /*0058*/ 	.byte	0x04, 0x17
        /*005a*/ 	.short	(.L_67 - .L_66)
.L_66:
        /*005c*/ 	.word	0x00000000
        /*0060*/ 	.short	0x0000
        /*0062*/ 	.short	0x0000
        /*0064*/ 	.byte	0x00, 0xf5, 0x21, 0x00


	//----- nvinfo : EIATTR_SPARSE_MMA_MASK
	.align		4
.L_67:
        /*0068*/ 	.byte	0x03, 0x50
        /*006a*/ 	.short	0x0000


	//----- nvinfo : EIATTR_WMMA_USED
	.align		4
        /*006c*/ 	.byte	0x01, 0x2b
	.zero		2


	//----- nvinfo : EIATTR_MAXREG_COUNT
	.align		4
        /*0070*/ 	.byte	0x03, 0x1b
        /*0072*/ 	.short	0x00ff


	//----- nvinfo : EIATTR_MERCURY_ISA_VERSION
	.align		4
        /*0074*/ 	.byte	0x03, 0x5f
        /*0076*/ 	.short	0x0101


	//----- nvinfo : EIATTR_VRC_CTA_INIT_COUNT
	.align		4
        /*0078*/ 	.byte	0x02, 0x4a
	.zero		1
	.zero		1


	//----- nvinfo : EIATTR_EXIT_INSTR_OFFSETS
	.align		4
        /*007c*/ 	.byte	0x04, 0x1c
        /*007e*/ 	.short	(.L_69 - .L_68)


	//   ....[0]....
.L_68:
        /*0080*/ 	.word	0x00000870


	//----- nvinfo : EIATTR_CRS_STACK_SIZE
	.align		4
.L_69:
        /*0084*/ 	.byte	0x04, 0x1e
        /*0086*/ 	.short	(.L_71 - .L_70)
.L_70:
        /*0088*/ 	.word	0x00000000


	//----- nvinfo : EIATTR_CBANK_PARAM_SIZE
	.align		4
.L_71:
        /*008c*/ 	.byte	0x03, 0x19
        /*008e*/ 	.short	0x0024


	//----- nvinfo : EIATTR_PARAM_CBANK
	.align		4
        /*0090*/ 	.byte	0x04, 0x0a
        /*0092*/ 	.short	(.L_73 - .L_72)
	.align		4
.L_72:
        /*0094*/ 	.word	index@(.nv.constant0._Z3BMMPjS_Piiii)
        /*0098*/ 	.short	0x0380
        /*009a*/ 	.short	0x0024


	//----- nvinfo : EIATTR_SW_WAR
	.align		4
.L_73:
        /*009c*/ 	.byte	0x04, 0x36
        /*009e*/ 	.short	(.L_75 - .L_74)
.L_74:
        /*00a0*/ 	.word	0x00000008
.L_75:


//--------------------- .nv.callgraph             --------------------------
	.section	.nv.callgraph,"",@"SHT_CUDA_CALLGRAPH"
	.align	4
	.sectionentsize	8
	.align		4
        /*0000*/ 	.word	0x00000000
	.align		4
        /*0004*/ 	.word	0xffffffff
	.align		4
        /*0008*/ 	.word	index@(_Z9BMM_SHMEMPjS_Piiii)
	.align		4
        /*000c*/ 	.word	index@(vprintf)
	.align		4
        /*0010*/ 	.word	0x00000000
	.align		4
        /*0014*/ 	.word	0xfffffffe
	.align		4
        /*0018*/ 	.word	0x00000000
	.align		4
        /*001c*/ 	.word	0xfffffffd
	.align		4
        /*0020*/ 	.word	0x00000000
	.align		4
        /*0024*/ 	.word	0xfffffffc


//--------------------- .nv.constant4             --------------------------
	.section	.nv.constant4,"a",@progbits
	.align	8
	.align		8
.nv.constant4:
        /*0000*/ 	.dword	vprintf
	.align		8
        /*0008*/ 	.dword	$str
	.align		8
        /*0010*/ 	.dword	$str$1
	.align		8
        /*0018*/ 	.dword	$str$2
	.align		8
        /*0020*/ 	.dword	$str$3
	.align		8
        /*0028*/ 	.dword	$str$4
	.align		8
        /*0030*/ 	.dword	$str$5
	.align		8
        /*0038*/ 	.dword	$str$6
	.align		8
        /*0040*/ 	.dword	$str$7


//--------------------- .text._Z9BMM_SHMEMPjS_Piiii --------------------------
	.section	.text._Z9BMM_SHMEMPjS_Piiii,"ax",@progbits
	.align	128
        .global         _Z9BMM_SHMEMPjS_Piiii
        .type           _Z9BMM_SHMEMPjS_Piiii,@function
        .size           _Z9BMM_SHMEMPjS_Piiii,(.L_x_41 - _Z9BMM_SHMEMPjS_Piiii)
        .other          _Z9BMM_SHMEMPjS_Piiii,@"STO_CUDA_ENTRY STV_DEFAULT"
_Z9BMM_SHMEMPjS_Piiii:
.text._Z9BMM_SHMEMPjS_Piiii:
[----:B------:R-:W0:Y:S01]  /*0000*/  LDC R1, c[0x0][0x37c] ;  /* 0x0000df00ff017b82 */ /* 0x000e220000000800 */
[----:B------:R-:W-:Y:S01]  /*0010*/  MOV R17, 0x0 ;  /* 0x0000000000117802 */ /* 0x000fe20000000f00 */
[----:B------:R-:W1:Y:S01]  /*0020*/  S2R R2, SR_CTAID.X ;  /* 0x0000000000027919 */ /* 0x000e620000002500 */
[----:B------:R-:W2:Y:S01]  /*0030*/  LDCU.64 UR4, c[0x4][0x8] ;  /* 0x01000100ff0477ac */ /* 0x000ea20008000a00 */
[----:B------:R-:W-:-:S04]  /*0040*/  CS2R R6, SRZ ;  /* 0x0000000000067805 */ /* 0x000fc8000001ff00 */
[----:B------:R3:W4:Y:S01]  /*0050*/  LDC.64 R8, c[0x4][R17] ;  /* 0x0100000011087b82 */ /* 0x0007220000000a00 */
[----:B------:R-:W0:Y:S01]  /*0060*/  S2R R16, SR_CTAID.Y ;  /* 0x0000000000107919 */ /* 0x000e220000002600 */
[----:B--2---:R-:W-:Y:S02]  /*0070*/  IMAD.U32 R4, RZ, RZ, UR4 ;  /* 0x00000004ff047e24 */ /* 0x004fe4000f8e00ff */
[----:B---3--:R-:W-:-:S07]  /*0080*/  IMAD.U32 R5, RZ, RZ, UR5 ;  /* 0x00000005ff057e24 */ /* 0x008fce000f8e00ff */
[----:B------:R-:W-:-:S07]  /*0090*/  LEPC R20, `(.L_x_0) ;  /* 0x000000001014794e */ /* 0x000fce0000000000 */
[----:B01--4-:R-:W-:Y:S05]  /*00a0*/  CALL.ABS.NOINC R8 ;  /* 0x0000000008007343 */ /* 0x013fea0003c00000 */
.L_x_0:
[----:B------:R0:W1:Y:S01]  /*00b0*/  LDC.64 R8, c[0x4][R17] ;  /* 0x0100000011087b82 */ /* 0x0000620000000a00 */
[----:B------:R-:W2:Y:S01]  /*00c0*/  LDCU.64 UR4, c[0x4][0x10] ;  /* 0x01000200ff0477ac */ /* 0x000ea20008000a00 */
[----:B------:R-:W-:Y:S01]  /*00d0*/  CS2R R6, SRZ ;  /* 0x0000000000067805 */ /* 0x000fe2000001ff00 */
[----:B--2---:R-:W-:Y:S02]  /*00e0*/  IMAD.U32 R4, RZ, RZ, UR4 ;  /* 0x00000004ff047e24 */ /* 0x004fe4000f8e00ff */
[----:B0-----:R-:W-:-:S07]  /*00f0*/  IMAD.U32 R5, RZ, RZ, UR5 ;  /* 0x00000005ff057e24 */ /* 0x001fce000f8e00ff */
[----:B------:R-:W-:-:S07]  /*0100*/  LEPC R20, `(.L_x_1) ;  /* 0x000000001014794e */ /* 0x000fce0000000000 */
[----:B-1----:R-:W-:Y:S05]  /*0110*/  CALL.ABS.NOINC R8 ;  /* 0x0000000008007343 */ /* 0x002fea0003c00000 */
.L_x_1:
[----:B------:R-:W0:Y:S01]  /*0120*/  LDCU UR6, c[0x0][0x39c] ;  /* 0x00007380ff0677ac */ /* 0x000e220008000800 */
[----:B------:R-:W1:Y:S01]  /*0130*/  S2R R17, SR_TID.Y ;  /* 0x0000000000117919 */ /* 0x000e620000002200 */
[----:B------:R-:W2:Y:S01]  /*0140*/  LDC.64 R32, c[0x0][0x358] ;  /* 0x0000d600ff207b82 */ /* 0x000ea20000000a00 */
[----:B------:R-:W-:Y:S01]  /*0150*/  IMAD.MOV.U32 R34, RZ, RZ, RZ ;  /* 0x000000ffff227224 */ /* 0x000fe200078e00ff */
[----:B------:R-:W3:Y:S01]  /*0160*/  S2R R18, SR_TID.Z ;  /* 0x0000000000127919 */ /* 0x000ee20000002300 */
[----:B------:R-:W-:Y:S01]  /*0170*/  IMAD.MOV.U32 R31, RZ, RZ, RZ ;  /* 0x000000ffff1f7224 */ /* 0x000fe200078e00ff */
[----:B0-----:R-:W-:-:S09]  /*0180*/  UISETP.GE.AND UP0, UPT, UR6, 0x1, UPT ;  /* 0x000000010600788c */ /* 0x001fd2000bf06270 */
[----:B------:R-:W-:Y:S05]  /*0190*/  BRA.U !UP0, `(.L_x_2) ;  /* 0x0000001508bc7547 */ /* 0x000fea000b800000 */
[----:B------:R-:W0:Y:S01]  /*01a0*/  S2R R27, SR_TID.X ;  /* 0x00000000001b7919 */ /* 0x000e220000002100 */
[----:B------:R-:W4:Y:S01]  /*01b0*/  S2UR UR5, SR_CgaCtaId ;  /* 0x00000000000579c3 */ /* 0x000f220000008800 */
[----:B------:R-:W-:Y:S01]  /*01c0*/  UMOV UR4, 0x400 ;  /* 0x0000040000047882 */ /* 0x000fe20000000000 */
[----:B------:R-:W-:Y:S01]  /*01d0*/  UISETP.GE.U32.AND UP0, UPT, UR6, 0x4, UPT ;  /* 0x000000040600788c */ /* 0x000fe2000bf06070 */
[----:B------:R-:W-:Y:S02]  /*01e0*/  IMAD.MOV.U32 R34, RZ, RZ, RZ ;  /* 0x000000ffff227224 */ /* 0x000fe400078e00ff */
[----:B------:R-:W-:Y:S02]  /*01f0*/  IMAD.MOV.U32 R31, RZ, RZ, RZ ;  /* 0x000000ffff1f7224 */ /* 0x000fe400078e00ff */
[----:B------:R-:W-:Y:S01]  /*0200*/  IMAD.MOV.U32 R19, RZ, RZ, RZ ;  /* 0x000000ffff137224 */ /* 0x000fe200078e00ff */
[----:B----4-:R-:W-:Y:S02]  /*0210*/  ULEA UR7, UR5, UR4, 0x18 ;  /* 0x0000000405077291 */ /* 0x010fe4000f8ec0ff */
[----:B------:R-:W-:-:S04]  /*0220*/  UIADD3 UR4, UPT, UPT, UR4, 0x200, URZ ;  /* 0x0000020004047890 */ /* 0x000fc8000fffe0ff */
[----:B------:R-:W-:Y:S01]  /*0230*/  ULEA UR4, UR5, UR4, 0x18 ;  /* 0x0000000405047291 */ /* 0x000fe2000f8ec0ff */
[--C-:B0-----:R-:W-:Y:S01]  /*0240*/  IMAD R0, R2, 0x20, R27.reuse ;  /* 0x0000002002007824 */ /* 0x101fe200078e021b */
[----:B------:R-:W-:Y:S01]  /*0250*/  LEA R28, R27, UR7, 0x4 ;  /* 0x000000071b1c7c11 */ /* 0x000fe2000f8e20ff */
[----:B------:R-:W-:Y:S01]  /*0260*/  IMAD R3, R16, 0x20, R27 ;  /* 0x0000002010037824 */ /* 0x000fe200078e021b */
[----:B-1----:R-:W-:Y:S01]  /*0270*/  LEA R26, R17, UR7, 0x7 ;  /* 0x00000007111a7c11 */ /* 0x002fe2000f8e38ff */
[----:B------:R-:W-:Y:S01]  /*0280*/  IMAD R22, R0, UR6, RZ ;  /* 0x0000000600167c24 */ /* 0x000fe2000f8e02ff */
[----:B------:R-:W-:Y:S01]  /*0290*/  LEA R27, R27, UR4, 0x4 ;  /* 0x000000041b1b7c11 */ /* 0x000fe2000f8e20ff */
[----:B------:R-:W-:Y:S01]  /*02a0*/  IMAD R23, R3, UR6, RZ ;  /* 0x0000000603177c24 */ /* 0x000fe2000f8e02ff */
[----:B---3--:R-:W-:Y:S01]  /*02b0*/  LEA R25, R18, UR4, 0x7 ;  /* 0x0000000412197c11 */ /* 0x008fe2000f8e38ff */
[----:B------:R-:W-:Y:S06]  /*02c0*/  BRA.U !UP0, `(.L_x_3) ;  /* 0x0000001108107547 */ /* 0x000fec000b800000 */
[----:B------:R-:W-:Y:S01]  /*02d0*/  ULOP3.LUT UR4, UR6, 0x7ffffffc, URZ, 0xc0, !UPT ;  /* 0x7ffffffc06047892 */ /* 0x000fe2000f8ec0ff */
[----:B------:R-:W-:-:S03]  /*02e0*/  IMAD.MOV.U32 R34, RZ, RZ, RZ ;  /* 0x000000ffff227224 */ /* 0x000fc600078e00ff */
[----:B------:R-:W-:Y:S02]  /*02f0*/  UIADD3 UR5, UPT, UPT, -UR4, URZ, URZ ;  /* 0x000000ff04057290 */ /* 0x000fe4000fffe1ff */
[----:B------:R-:W-:-:S04]  /*0300*/  IMAD.U32 R19, RZ, RZ, UR4 ;  /* 0x00000004ff137e24 */ /* 0x000fc8000f8e00ff */
[----:B------:R-:W-:-:S07]  /*0310*/  IMAD.U32 R24, RZ, RZ, UR5 ;  /* 0x00000005ff187e24 */ /* 0x000fce000f8e00ff */
.L_x_24:
[----:B------:R-:W-:Y:S01]  /*0320*/  MOV R8, 0x0 ;  /* 0x0000000000087802 */ /* 0x000fe20000000f00 */
[----:B------:R-:W0:Y:S01]  /*0330*/  LDCU.64 UR4, c[0x4][0x18] ;  /* 0x01000300ff0477ac */ /* 0x000e220008000a00 */
[----:B------:R-:W-:Y:S01]  /*0340*/  VIADD R24, R24, 0x4 ;  /* 0x0000000418187836 */ /* 0x000fe20000000000 */
[----:B------:R-:W-:Y:S02]  /*0350*/  LOP3.LUT R30, R17, R18, RZ, 0xfc, !PT ;  /* 0x00000012111e7212 */ /* 0x000fe400078efcff */
[----:B------:R-:W-:Y:S01]  /*0360*/  CS2R R6, SRZ ;  /* 0x0000000000067805 */ /* 0x000fe2000001ff00 */
[----:B------:R-:W1:Y:S01]  /*0370*/  LDC.64 R8, c[0x4][R8] ;  /* 0x0100000008087b82 */ /* 0x000e620000000a00 */
[----:B------:R-:W-:Y:S02]  /*0380*/  ISETP.NE.AND P1, PT, R30, RZ, PT ;  /* 0x000000ff1e00720c */ /* 0x000fe40003f25270 */
[----:B------:R-:W-:Y:S02]  /*0390*/  ISETP.NE.AND P0, PT, R24, RZ, PT ;  /* 0x000000ff1800720c */ /* 0x000fe40003f05270 */
[----:B------:R-:W-:-:S02]  /*03a0*/  P2R R0, PR, RZ, 0x2 ;  /* 0x00000002ff007803 */ /* 0x000fc40000000000 */
[----:B------:R-:W-:Y:S01]  /*03b0*/  P2R R29, PR, RZ, 0x1 ;  /* 0x00000001ff1d7803 */ /* 0x000fe20000000000 */
[----:B0-----:R-:W-:Y:S02]  /*03c0*/  IMAD.U32 R4, RZ, RZ, UR4 ;  /* 0x00000004ff047e24 */ /* 0x001fe4000f8e00ff */
[----:B------:R-:W-:-:S07]  /*03d0*/  IMAD.U32 R5, RZ, RZ, UR5 ;  /* 0x00000005ff057e24 */ /* 0x000fce000f8e00ff */
[----:B------:R-:W-:-:S07]  /*03e0*/  LEPC R20, `(.L_x_4) ;  /* 0x000000001014794e */ /* 0x000fce0000000000 */
[----:B-12---:R-:W-:Y:S05]  /*03f0*/  CALL.ABS.NOINC R8 ;  /* 0x0000000008007343 */ /* 0x006fea0003c00000 */
.L_x_4:
[----:B------:R-:W-:-:S13]  /*0400*/  ISETP.NE.AND P6, PT, R30, RZ, PT ;  /* 0x000000ff1e00720c */ /* 0x000fda0003fc5270 */
[----:B------:R-:W-:Y:S05]  /*0410*/  @P6 BRA `(.L_x_5) ;  /* 0x0000000000886947 */ /* 0x000fea0003800000 */
[----:B------:R-:W-:Y:S01]  /*0420*/  MOV R35, 0x0 ;  /* 0x0000000000237802 */ /* 0x000fe20000000f00 */
[----:B------:R-:W0:Y:S01]  /*0430*/  LDCU.64 UR4, c[0x4][0x20] ;  /* 0x01000400ff0477ac */ /* 0x000e220008000a00 */
[----:B------:R-:W-:Y:S02]  /*0440*/  CS2R R6, SRZ ;  /* 0x0000000000067805 */ /* 0x000fe4000001ff00 */
[----:B------:R1:W2:Y:S01]  /*0450*/  LDC.64 R8, c[0x4][R35] ;  /* 0x0100000023087b82 */ /* 0x0002a20000000a00 */
[----:B0-----:R-:W-:Y:S02]  /*0460*/  IMAD.U32 R4, RZ, RZ, UR4 ;  /* 0x00000004ff047e24 */ /* 0x001fe4000f8e00ff */
[----:B-1----:R-:W-:-:S07]  /*0470*/  IMAD.U32 R5, RZ, RZ, UR5 ;  /* 0x00000005ff057e24 */ /* 0x002fce000f8e00ff */
[----:B------:R-:W-:-:S07]  /*0480*/  LEPC R20, `(.L_x_6) ;  /* 0x000000001014794e */ /* 0x000fce0000000000 */
[----:B--2---:R-:W-:Y:S05]  /*0490*/  CALL.ABS.NOINC R8 ;  /* 0x0000000008007343 */ /* 0x004fea0003c00000 */
.L_x_6:
[----:B------:R-:W0:Y:S01]  /*04a0*/  LDC.64 R8, c[0x0][0x380] ;  /* 0x0000e000ff087b82 */ /* 0x000e220000000a00 */
[----:B------:R-:W-:Y:S02]  /*04b0*/  R2UR UR4, R32 ;  /* 0x00000000200472ca */ /* 0x000fe400000e0000 */
[----:B------:R-:W-:Y:S01]  /*04c0*/  R2UR UR5, R33 ;  /* 0x00000000210572ca */ /* 0x000fe200000e0000 */
[----:B0-----:R-:W-:-:S12]  /*04d0*/  IMAD.WIDE.U32 R8, R22, 0x10, R8 ;  /* 0x0000001016087825 */ /* 0x001fd800078e0008 */
[----:B------:R-:W2:Y:S01]  /*04e0*/  LDG.E.128 R8, desc[UR4][R8.64] ;  /* 0x0000000408087981 */ /* 0x000ea2000c1e1d00 */
[----:B------:R0:W1:Y:S01]  /*04f0*/  LDC.64 R12, c[0x4][R35] ;  /* 0x01000000230c7b82 */ /* 0x0000620000000a00 */
[----:B------:R-:W3:Y:S01]  /*0500*/  LDCU.64 UR4, c[0x4][0x28] ;  /* 0x01000500ff0477ac */ /* 0x000ee20008000a00 */
[----:B------:R-:W-:Y:S01]  /*0510*/  CS2R R6, SRZ ;  /* 0x0000000000067805 */ /* 0x000fe2000001ff00 */
[----:B---3--:R-:W-:Y:S02]  /*0520*/  IMAD.U32 R4, RZ, RZ, UR4 ;  /* 0x00000004ff047e24 */ /* 0x008fe4000f8e00ff */
[----:B------:R-:W-:Y:S01]  /*0530*/  IMAD.U32 R5, RZ, RZ, UR5 ;  /* 0x00000005ff057e24 */ /* 0x000fe2000f8e00ff */
[----:B-12---:R0:W-:Y:S06]  /*0540*/  STS.128 [R28], R8 ;  /* 0x000000081c007388 */ /* 0x0061ec0000000c00 */
[----:B------:R-:W-:-:S07]  /*0550*/  LEPC R20, `(.L_x_7) ;  /* 0x000000001014794e */ /* 0x000fce0000000000 */
[----:B0-----:R-:W-:Y:S05]  /*0560*/  CALL.ABS.NOINC R12 ;  /* 0x000000000c007343 */ /* 0x001fea0003c00000 */
.L_x_7:
        /* <DEDUP_REMOVED lines=13> */
.L_x_5:
[----:B------:R-:W-:Y:S01]  /*0640*/  MOV R8, 0x0 ;  /* 0x0000000000087802 */ /* 0x000fe20000000f00 */
[----:B------:R-:W-:Y:S05]  /*0650*/  WARPSYNC.ALL ;  /* 0x0000000000007948 */ /* 0x000fea0003800000 */
[----:B------:R-:W-:Y:S01]  /*0660*/  BAR.SYNC.DEFER_BLOCKING 0x0 ;  /* 0x0000000000007b1d */ /* 0x000fe20000010000 */
[----:B------:R-:W-:-:S07]  /*0670*/  CS2R R6, SRZ ;  /* 0x0000000000067805 */ /* 0x000fce000001ff00 */
[----:B------:R-:W0:Y:S01]  /*0680*/  LDC.64 R8, c[0x4][R8] ;  /* 0x0100000008087b82 */ /* 0x000e220000000a00 */
[----:B------:R-:W1:Y:S02]  /*0690*/  LDCU.64 UR4, c[0x4][0x38] ;  /* 0x01000700ff0477ac */ /* 0x000e640008000a00 */
[----:B-1----:R-:W-:Y:S02]  /*06a0*/  IMAD.U32 R4, RZ, RZ, UR4 ;  /* 0x00000004ff047e24 */ /* 0x002fe4000f8e00ff */
[----:B------:R-:W-:-:S07]  /*06b0*/  IMAD.U32 R5, RZ, RZ, UR5 ;  /* 0x00000005ff057e24 */ /* 0x000fce000f8e00ff */
[----:B------:R-:W-:-:S07]  /*06c0*/  LEPC R20, `(.L_x_8) ;  /* 0x000000001014794e */ /* 0x000fce0000000000 */
[----:B0-----:R-:W-:Y:S05]  /*06d0*/  CALL.ABS.NOINC R8 ;  /* 0x0000000008007343 */ /* 0x001fea0003c00000 */
.L_x_8:
[----:B------:R-:W0:Y:S01]  /*06e0*/  S2R R0, SR_LANEID ;  /* 0x0000000000007919 */ /* 0x000e220000000000 */
[----:B------:R-:W-:Y:S05]  /*06f0*/  WARPSYNC.ALL ;  /* 0x0000000000007948 */ /* 0x000fea0003800000 */
[----:B0-----:R-:W-:-:S05]  /*0700*/  LOP3.LUT R0, R0, 0x7, RZ, 0xc0, !PT ;  /* 0x0000000700007812 */ /* 0x001fca00078ec0ff */
[C---:B------:R-:W-:Y:S02]  /*0710*/  IMAD R3, R0.reuse, 0x10, R25 ;  /* 0x0000001000037824 */ /* 0x040fe400078e0219 */
[----:B------:R-:W-:Y:S01]  /*0720*/  IMAD R4, R0, 0x10, R26 ;  /* 0x0000001000047824 */ /* 0x000fe200078e021a */
[----:B------:R-:W-:-:S03]  /*0730*/  MOV R0, 0x770 ;  /* 0x0000077000007802 */ /* 0x000fc60000000f00 */
[----:B------:R-:W0:Y:S04]  /*0740*/  LDSM.16.M88 R3, [R3] ;  /* 0x000000000303783b */ /* 0x000e280000000000 */
[----:B------:R1:W2:Y:S02]  /*0750*/  LDSM.16.M88 R21, [R4] ;  /* 0x000000000415783b */ /* 0x0002a40000000000 */
[----:B012---:R-:W-:Y:S05]  /*0760*/  CALL.REL.NOINC `($__internal_1_$__cuda_sm_10x_mma_bit_internal_xor_m8n8k128) ;  /* 0x0000001400847944 */ /* 0x007fea0003c00000 */
[----:B------:R-:W-:Y:S01]  /*0770*/  MOV R35, 0x0 ;  /* 0x0000000000237802 */ /* 0x000fe20000000f00 */
[----:B------:R-:W-:Y:S01]  /*0780*/  BAR.SYNC.DEFER_BLOCKING 0x0 ;  /* 0x0000000000007b1d */ /* 0x000fe20000010000 */
[----:B------:R-:W-:-:S07]  /*0790*/  CS2R R6, SRZ ;  /* 0x0000000000067805 */ /* 0x000fce000001ff00 */
[----:B------:R0:W1:Y:S01]  /*07a0*/  LDC.64 R8, c[0x4][R35] ;  /* 0x0100000023087b82 */ /* 0x0000620000000a00 */
[----:B------:R-:W2:Y:S02]  /*07b0*/  LDCU.64 UR4, c[0x4][0x18] ;  /* 0x01000300ff0477ac */ /* 0x000ea40008000a00 */
[----:B--2---:R-:W-:Y:S02]  /*07c0*/  IMAD.U32 R4, RZ, RZ, UR4 ;  /* 0x00000004ff047e24 */ /* 0x004fe4000f8e00ff */
[----:B0-----:R-:W-:-:S07]  /*07d0*/  IMAD.U32 R5, RZ, RZ, UR5 ;  /* 0x00000005ff057e24 */ /* 0x001fce000f8e00ff */
[----:B------:R-:W-:-:S07]  /*07e0*/  LEPC R20, `(.L_x_9) ;  /* 0x000000001014794e */ /* 0x000fce0000000000 */
[----:B-1----:R-:W-:Y:S05]  /*07f0*/  CALL.ABS.NOINC R8 ;  /* 0x0000000008007343 */ /* 0x002fea0003c00000 */
.L_x_9:
[----:B------:R-:W0:Y:S01]  /*0800*/  LDC.64 R38, c[0x0][0x380] ;  /* 0x0000e000ff267b82 */ /* 0x000e220000000a00 */
[----:B------:R-:W-:-:S07]  /*0810*/  ISETP.NE.AND P6, PT, R30, RZ, PT ;  /* 0x000000ff1e00720c */ /* 0x000fce0003fc5270 */
[----:B------:R-:W1:Y:S01]  /*0820*/  LDC.64 R36, c[0x0][0x388] ;  /* 0x0000e200ff247b82 */ /* 0x000e620000000a00 */
[----:B0-----:R-:W-:-:S04]  /*0830*/  IMAD.WIDE.U32 R38, R22, 0x10, R38 ;  /* 0x0000001016267825 */ /* 0x001fc800078e0026 */
[----:B-1----:R-:W-:Y:S01]  /*0840*/  IMAD.WIDE.U32 R36, R23, 0x10, R36 ;  /* 0x0000001017247825 */ /* 0x002fe200078e0024 */
[----:B------:R-:W-:Y:S06]  /*0850*/  @P6 BRA `(.L_x_10) ;  /* 0x0000000000746947 */ /* 0x000fec0003800000 */
[----:B------:R0:W1:Y:S01]  /*0860*/  LDC.64 R8, c[0x4][R35] ;  /* 0x0100000023087b82 */ /* 0x0000620000000a00 */
[----:B------:R-:W2:Y:S01]  /*0870*/  LDCU.64 UR4, c[0x4][0x20] ;  /* 0x01000400ff0477ac */ /* 0x000ea20008000a00 */
[----:B------:R-:W-:Y:S01]  /*0880*/  CS2R R6, SRZ ;  /* 0x0000000000067805 */ /* 0x000fe2000001ff00 */
[----:B--2---:R-:W-:Y:S02]  /*0890*/  IMAD.U32 R4, RZ, RZ, UR4 ;  /* 0x00000004ff047e24 */ /* 0x004fe4000f8e00ff */
[----:B0-----:R-:W-:-:S07]  /*08a0*/  IMAD.U32 R5, RZ, RZ, UR5 ;  /* 0x00000005ff057e24 */ /* 0x001fce000f8e00ff */
[----:B------:R-:W-:-:S07]  /*08b0*/  LEPC R20, `(.L_x_11) ;  /* 0x000000001014794e */ /* 0x000fce0000000000 */
[----:B-1----:R-:W-:Y:S05]  /*08c0*/  CALL.ABS.NOINC R8 ;  /* 0x0000000008007343 */ /* 0x002fea0003c00000 */
.L_x_11:
[----:B------:R-:W-:Y:S02]  /*08d0*/  R2UR UR4, R32 ;  /* 0x00000000200472ca */ /* 0x000fe400000e0000 */
[----:B------:R-:W-:-:S13]  /*08e0*/  R2UR UR5, R33 ;  /* 0x00000000210572ca */ /* 0x000fda00000e0000 */
        /* <DEDUP_REMOVED lines=9> */
.L_x_12:
        /* <DEDUP_REMOVED lines=11> */
.L_x_10:
        /* <DEDUP_REMOVED lines=10> */
.L_x_13:
[----:B------:R-:W0:Y:S01]  /*0ad0*/  S2R R0, SR_LANEID ;  /* 0x0000000000007919 */ /* 0x000e220000000000 */
[----:B------:R-:W-:Y:S05]  /*0ae0*/  WARPSYNC.ALL ;  /* 0x0000000000007948 */ /* 0x000fea0003800000 */
[----:B0-----:R-:W-:-:S05]  /*0af0*/  LOP3.LUT R0, R0, 0x7, RZ, 0xc0, !PT ;  /* 0x0000000700007812 */ /* 0x001fca00078ec0ff */
[C---:B------:R-:W-:Y:S02]  /*0b00*/  IMAD R21, R0.reuse, 0x10, R26 ;  /* 0x0000001000157824 */ /* 0x040fe400078e021a */
[----:B------:R-:W-:Y:S01]  /*0b10*/  IMAD R3, R0, 0x10, R25 ;  /* 0x0000001000037824 */ /* 0x000fe200078e0219 */
[----:B------:R-:W-:-:S03]  /*0b20*/  MOV R0, 0xb60 ;  /* 0x00000b6000007802 */ /* 0x000fc60000000f00 */
[----:B------:R-:W0:Y:S04]  /*0b30*/  LDSM.16.M88 R21, [R21] ;  /* 0x000000001515783b */ /* 0x000e280000000000 */
[----:B------:R-:W1:Y:S02]  /*0b40*/  LDSM.16.M88 R3, [R3] ;  /* 0x000000000303783b */ /* 0x000e640000000000 */
[----:B01----:R-:W-:Y:S05]  /*0b50*/  CALL.REL.NOINC `($__internal_1_$__cuda_sm_10x_mma_bit_internal_xor_m8n8k128) ;  /* 0x0000001000887944 */ /* 0x003fea0003c00000 */
        /* <DEDUP_REMOVED lines=9> */
.L_x_14:
[----:B------:R-:W-:-:S13]  /*0bf0*/  ISETP.NE.AND P6, PT, R30, RZ, PT ;  /* 0x000000ff1e00720c */ /* 0x000fda0003fc5270 */
[----:B------:R-:W-:Y:S05]  /*0c00*/  @P6 BRA `(.L_x_15) ;  /* 0x0000000000746947 */ /* 0x000fea0003800000 */
[----:B------:R0:W1:Y:S01]  /*0c10*/  LDC.64 R8, c[0x4][R35] ;  /* 0x0100000023087b82 */ /* 0x0000620000000a00 */
[----:B------:R-:W2:Y:S01]  /*0c20*/  LDCU.64 UR4, c[0x4][0x20] ;  /* 0x01000400ff0477ac */ /* 0x000ea20008000a00 */
[----:B------:R-:W-:Y:S01]  /*0c30*/  CS2R R6, SRZ ;  /* 0x0000000000067805 */ /* 0x000fe2000001ff00 */
[----:B--2---:R-:W-:Y:S02]  /*0c40*/  IMAD.U32 R4, RZ, RZ, UR4 ;  /* 0x00000004ff047e24 */ /* 0x004fe4000f8e00ff */
[----:B0-----:R-:W-:-:S07]  /*0c50*/  IMAD.U32 R5, RZ, RZ, UR5 ;  /* 0x00000005ff057e24 */ /* 0x001fce000f8e00ff */
[----:B------:R-:W-:-:S07]  /*0c60*/  LEPC R20, `(.L_x_16) ;  /* 0x000000001014794e */ /* 0x000fce0000000000 */
[----:B-1----:R-:W-:Y:S05]  /*0c70*/  CALL.ABS.NOINC R8 ;  /* 0x0000000008007343 */ /* 0x002fea0003c00000 */
.L_x_16:
        /* <DEDUP_REMOVED lines=11> */
.L_x_17:
        /* <DEDUP_REMOVED lines=11> */
.L_x_15:
        /* <DEDUP_REMOVED lines=10> */
.L_x_18:
        /* <DEDUP_REMOVED lines=18> */
.L_x_19:
        /* <DEDUP_REMOVED lines=9> */
.L_x_21:
        /* <DEDUP_REMOVED lines=11> */
.L_x_22:
        /* <DEDUP_REMOVED lines=11> */
.L_x_20:
        /* <DEDUP_REMOVED lines=10> */
.L_x_23:
        /* <DEDUP_REMOVED lines=9> */
[----:B------:R-:W-:Y:S01]  /*12c0*/  BAR.SYNC.DEFER_BLOCKING 0x0 ;  /* 0x0000000000007b1d */ /* 0x000fe20000010000 */
[----:B------:R-:W-:Y:S01]  /*12d0*/  ISETP.NE.AND P0, PT, R29, RZ, PT ;  /* 0x000000ff1d00720c */ /* 0x000fe20003f05270 */
[----:B------:R-:W-:Y:S02]  /*12e0*/  VIADD R23, R23, 0x4 ;  /* 0x0000000417177836 */ /* 0x000fe40000000000 */
[----:B------:R-:W-:-:S10]  /*12f0*/  VIADD R22, R22, 0x4 ;  /* 0x0000000416167836 */ /* 0x000fd40000000000 */
[----:B------:R-:W-:Y:S05]  /*1300*/  @P0 BRA `(.L_x_24) ;  /* 0xfffffff000040947 */ /* 0x000fea000383ffff */
.L_x_3:
[----:B------:R-:W0:Y:S02]  /*1310*/  LDCU UR5, c[0x0][0x39c] ;  /* 0x00007380ff0577ac */ /* 0x000e240008000800 */
[----:B0-----:R-:W-:-:S04]  /*1320*/  ULOP3.LUT UR4, UR5, 0x3, URZ, 0xc0, !UPT ;  /* 0x0000000305047892 */ /* 0x001fc8000f8ec0ff */
[----:B------:R-:W-:-:S09]  /*1330*/  UISETP.NE.AND UP0, UPT, UR4, URZ, UPT ;  /* 0x000000ff0400728c */ /* 0x000fd2000bf05270 */
[----:B------:R-:W-:Y:S05]  /*1340*/  BRA.U !UP0, `(.L_x_25) ;  /* 0x0000000508487547 */ /* 0x000fea000b800000 */
[----:B------:R-:W0:Y:S01]  /*1350*/  S2R R3, SR_TID.X ;  /* 0x0000000000037919 */ /* 0x000e220000002100 */
[----:B------:R-:W-:-:S06]  /*1360*/  UIADD3 UR4, UPT, UPT, -UR4, URZ, URZ ;  /* 0x000000ff04047290 */ /* 0x000fcc000fffe1ff */
[----:B------:R-:W-:Y:S02]  /*1370*/  IMAD.U32 R22, RZ, RZ, UR4 ;  /* 0x00000004ff167e24 */ /* 0x000fe4000f8e00ff */
[--C-:B0-----:R-:W-:Y:S02]  /*1380*/  IMAD R0, R16, 0x20, R3.reuse ;  /* 0x0000002010007824 */ /* 0x101fe400078e0203 */
[----:B------:R-:W-:Y:S02]  /*1390*/  IMAD R3, R2, 0x20, R3 ;  /* 0x0000002002037824 */ /* 0x000fe400078e0203 */
[----:B------:R-:W-:Y:S02]  /*13a0*/  IMAD R0, R0, UR5, RZ ;  /* 0x0000000500007c24 */ /* 0x000fe4000f8e02ff */
[----:B------:R-:W-:Y:S02]  /*13b0*/  IMAD R4, R3, UR5, RZ ;  /* 0x0000000503047c24 */ /* 0x000fe4000f8e02ff */
[----:B------:R-:W-:-:S02]  /*13c0*/  IMAD.IADD R23, R0, 0x1, R19 ;  /* 0x0000000100177824 */ /* 0x000fc400078e0213 */
[----:B------:R-:W-:-:S07]  /*13d0*/  IMAD.IADD R19, R4, 0x1, R19 ;  /* 0x0000000104137824 */ /* 0x000fce00078e0213 */
.L_x_31:
[----:B------:R-:W-:Y:S01]  /*13e0*/  MOV R29, 0x0 ;  /* 0x00000000001d7802 */ /* 0x000fe20000000f00 */
[----:B------:R-:W0:Y:S01]  /*13f0*/  LDCU.64 UR4, c[0x4][0x18] ;  /* 0x01000300ff0477ac */ /* 0x000e220008000a00 */
[----:B------:R-:W-:Y:S01]  /*1400*/  VIADD R22, R22, 0x1 ;  /* 0x0000000116167836 */ /* 0x000fe20000000000 */
[----:B------:R-:W-:Y:S01]  /*1410*/  LOP3.LUT R30, R17, R18, RZ, 0xfc, !PT ;  /* 0x00000012111e7212 */ /* 0x000fe200078efcff */
[----:B------:R1:W3:Y:S01]  /*1420*/  LDC.64 R8, c[0x4][R29] ;  /* 0x010000001d087b82 */ /* 0x0002e20000000a00 */
[----:B------:R-:W-:Y:S02]  /*1430*/  CS2R R6, SRZ ;  /* 0x0000000000067805 */ /* 0x000fe4000001ff00 */
[----:B------:R-:W-:Y:S02]  /*1440*/  ISETP.NE.AND P1, PT, R30, RZ, PT ;  /* 0x000000ff1e00720c */ /* 0x000fe40003f25270 */
[----:B------:R-:W-:Y:S02]  /*1450*/  ISETP.NE.AND P0, PT, R22, RZ, PT ;  /* 0x000000ff1600720c */ /* 0x000fe40003f05270 */
[----:B------:R-:W-:-:S02]  /*1460*/  P2R R0, PR, RZ, 0x2 ;  /* 0x00000002ff007803 */ /* 0x000fc40000000000 */
[----:B------:R-:W-:Y:S01]  /*1470*/  P2R R24, PR, RZ, 0x1 ;  /* 0x00000001ff187803 */ /* 0x000fe20000000000 */
[----:B0-----:R-:W-:Y:S02]  /*1480*/  IMAD.U32 R4, RZ, RZ, UR4 ;  /* 0x00000004ff047e24 */ /* 0x001fe4000f8e00ff */
[----:B-1----:R-:W-:-:S07]  /*1490*/  IMAD.U32 R5, RZ, RZ, UR5 ;  /* 0x00000005ff057e24 */ /* 0x002fce000f8e00ff */
[----:B------:R-:W-:-:S07]  /*14a0*/  LEPC R20, `(.L_x_26) ;  /* 0x000000001014794e */ /* 0x000fce0000000000 */
[----:B--23--:R-:W-:Y:S05]  /*14b0*/  CALL.ABS.NOINC R8 ;  /* 0x0000000008007343 */ /* 0x00cfea0003c00000 */
.L_x_26:
        /* <DEDUP_REMOVED lines=9> */
.L_x_28:
        /* <DEDUP_REMOVED lines=13> */
.L_x_29:
        /* <DEDUP_REMOVED lines=13> */
.L_x_27:
        /* <DEDUP_REMOVED lines=10> */
.L_x_30:
        /* <DEDUP_REMOVED lines=14> */
.L_x_25:
[----:B------:R-:W-:Y:S02]  /*1870*/  IMAD.SHL.U32 R31, R31, 0x2, RZ ;  /* 0x000000021f1f7824 */ /* 0x000fe400078e00ff */
[----:B------:R-:W-:-:S07]  /*1880*/  IMAD.SHL.U32 R34, R34, 0x2, RZ ;  /* 0x0000000222227824 */ /* 0x000fce00078e00ff */
.L_x_2:
[----:B------:R-:W-:Y:S01]  /*1890*/  MOV R0, 0x0 ;  /* 0x0000000000007802 */ /* 0x000fe20000000f00 */
[----:B------:R-:W0:Y:S01]  /*18a0*/  LDCU.64 UR4, c[0x4][0x40] ;  /* 0x01000800ff0477ac */ /* 0x000e220008000a00 */
[----:B------:R-:W-:Y:S02]  /*18b0*/  CS2R R6, SRZ ;  /* 0x0000000000067805 */ /* 0x000fe4000001ff00 */
[----:B------:R4:W1:Y:S01]  /*18c0*/  LDC.64 R8, c[0x4][R0] ;  /* 0x0100000000087b82 */ /* 0x0008620000000a00 */
[----:B0-----:R-:W-:Y:S02]  /*18d0*/  IMAD.U32 R4, RZ, RZ, UR4 ;  /* 0x00000004ff047e24 */ /* 0x001fe4000f8e00ff */
[----:B----4-:R-:W-:-:S07]  /*18e0*/  IMAD.U32 R5, RZ, RZ, UR5 ;  /* 0x00000005ff057e24 */ /* 0x010fce000f8e00ff */
[----:B------:R-:W-:-:S07]  /*18f0*/  LEPC R20, `(.L_x_32) ;  /* 0x000000001014794e */ /* 0x000fce0000000000 */
[----:B-123--:R-:W-:Y:S05]  /*1900*/  CALL.ABS.NOINC R8 ;  /* 0x0000000008007343 */ /* 0x00efea0003c00000 */
.L_x_32:
[----:B------:R-:W0:Y:S01]  /*1910*/  S2R R4, SR_LANEID ;  /* 0x0000000000047919 */ /* 0x000e220000000000 */
[----:B------:R-:W1:Y:S01]  /*1920*/  LDC R9, c[0x0][0x3a0] ;  /* 0x0000e800ff097b82 */ /* 0x000e620000000800 */
[----:B------:R-:W-:Y:S01]  /*1930*/  IMAD R0, R2, 0x4, R17 ;  /* 0x0000000402007824 */ /* 0x000fe200078e0211 */
[----:B------:R-:W-:Y:S05]  /*1940*/  WARPSYNC.ALL ;  /* 0x0000000000007948 */ /* 0x000fea0003800000 */
[----:B------:R-:W-:Y:S01]  /*1950*/  IMAD R3, R16, 0x4, R18 ;  /* 0x0000000410037824 */ /* 0x000fe200078e0212 */
[----:B------:R-:W2:Y:S01]  /*1960*/  LDC.64 R6, c[0x0][0x390] ;  /* 0x0000e400ff067b82 */ /* 0x000ea20000000a00 */
[----:B------:R-:W-:Y:S01]  /*1970*/  IMAD.SHL.U32 R0, R0, 0x8, RZ ;  /* 0x0000000800007824 */ /* 0x000fe200078e00ff */
[----:B------:R-:W-:Y:S01]  /*1980*/  R2UR UR4, R32 ;  /* 0x00000000200472ca */ /* 0x000fe200000e0000 */
[----:B------:R-:W-:Y:S01]  /*1990*/  IMAD.SHL.U32 R3, R3, 0x8, RZ ;  /* 0x0000000803037824 */ /* 0x000fe200078e00ff */
[----:B------:R-:W-:-:S04]  /*19a0*/  R2UR UR5, R33 ;  /* 0x00000000210572ca */ /* 0x000fc800000e0000 */
[----:B------:R-:W3:Y:S01]  /*19b0*/  LDC R8, c[0x0][0x39c] ;  /* 0x0000e700ff087b82 */ /* 0x000ee20000000800 */
[----:B0-----:R-:W-:Y:S02]  /*19c0*/  SHF.R.U32.HI R5, RZ, 0x2, R4 ;  /* 0x00000002ff057819 */ /* 0x001fe40000011604 */
[----:B------:R-:W-:Y:S02]  /*19d0*/  LOP3.LUT R2, R4, 0x3, RZ, 0xc0, !PT ;  /* 0x0000000304027812 */ /* 0x000fe400078ec0ff */
[----:B-1----:R-:W-:Y:S01]  /*19e0*/  SHF.R.U32.HI R4, RZ, 0x1, R9 ;  /* 0x00000001ff047819 */ /* 0x002fe20000011609 */
[----:B------:R-:W-:Y:S02]  /*19f0*/  IMAD R9, R0, R9, R3 ;  /* 0x0000000900097224 */ /* 0x000fe400078e0203 */
[----:B------:R-:W-:Y:S02]  /*1a00*/  IMAD.MOV.U32 R3, RZ, RZ, RZ ;  /* 0x000000ffff037224 */ /* 0x000fe400078e00ff */
[----:B------:R-:W-:-:S04]  /*1a10*/  IMAD.WIDE.U32 R4, R5, R4, R2 ;  /* 0x0000000405047225 */ /* 0x000fc800078e0002 */
[----:B--2---:R-:W-:-:S04]  /*1a20*/  IMAD.WIDE R2, R9, 0x4, R6 ;  /* 0x0000000409027825 */ /* 0x004fc800078e0206 */
[----:B---3--:R-:W-:Y:S01]  /*1a30*/  IMAD R6, R8, 0x80, -R31 ;  /* 0x0000008008067824 */ /* 0x008fe200078e0a1f */
[----:B------:R-:W-:Y:S01]  /*1a40*/  LEA R2, P0, R4, R2, 0x3 ;  /* 0x0000000204027211 */ /* 0x000fe200078018ff */
[----:B------:R-:W-:-:S03]  /*1a50*/  IMAD R7, R8, 0x80, -R34 ;  /* 0x0000008008077824 */ /* 0x000fc600078e0a22 */
[----:B------:R-:W-:-:S05]  /*1a60*/  LEA.HI.X R3, R4, R3, R5, 0x3, P0 ;  /* 0x0000000304037211 */ /* 0x000fca00000f1c05 */
[----:B------:R-:W-:Y:S01]  /*1a70*/  STG.E.64 desc[UR4][R2.64], R6 ;  /* 0x0000000602007986 */ /* 0x000fe2000c101b04 */
[----:B------:R-:W-:Y:S05]  /*1a80*/  EXIT ;  /* 0x000000000000794d */ /* 0x000fea0003800000 */
        .weak           $__internal_0_$__cuda_sm_10x_mma_bit_internal_and_m8n8k128
        .type           $__internal_0_$__cuda_sm_10x_mma_bit_internal_and_m8n8k128,@function
        .size           $__internal_0_$__cuda_sm_10x_mma_bit_internal_and_m8n8k128,($__internal_1_$__cuda_sm_10x_mma_bit_internal_xor_m8n8k128 - $__internal_0_$__cuda_sm_10x_mma_bit_internal_and_m8n8k128)
$__internal_0_$__cuda_sm_10x_mma_bit_internal_and_m8n8k128:
[----:B------:R-:W-:Y:S02]  /*1a90*/  LOP3.LUT R4, R21, 0x88888888, RZ, 0xc0, !PT ;  /* 0x8888888815047812 */ /* 0x000fe400078ec0ff */
[----:B------:R-:W-:Y:S02]  /*1aa0*/  CS2R R10, SRZ ;  /* 0x00000000000a7805 */ /* 0x000fe4000001ff00 */
[----:B------:R-:W-:Y:S02]  /*1ab0*/  SHF.R.U32.HI R35, RZ, 0x3, R4 ;  /* 0x00000003ff237819 */ /* 0x000fe40000011604 */
[----:B------:R-:W-:-:S03]  /*1ac0*/  LOP3.LUT R4, R20, 0x88888888, RZ, 0xc0, !PT ;  /* 0x8888888814047812 */ /* 0x000fc600078ec0ff */
[----:B------:R-:W0:Y:S01]  /*1ad0*/  MOVM.U4TO8.M832 R6, R35 ;  /* 0x000000002306723a */ /* 0x000e220000004800 */
[----:B------:R-:W-:-:S06]  /*1ae0*/  SHF.R.U32.HI R40, RZ, 0x3, R4 ;  /* 0x00000003ff287819 */ /* 0x000fcc0000011604 */
[----:B------:R-:W1:Y:S01]  /*1af0*/  MOVM.U4TO8.M832 R40, R40 ;  /* 0x000000002828723a */ /* 0x000e620000004800 */
[----:B0-----:R-:W-:Y:S02]  /*1b00*/  IMAD.MOV.U32 R4, RZ, RZ, R6 ;  /* 0x000000ffff047224 */ /* 0x001fe400078e0006 */
[--C-:B------:R-:W-:Y:S02]  /*1b10*/  IMAD.MOV.U32 R5, RZ, RZ, R7.reuse ;  /* 0x000000ffff057224 */ /* 0x100fe400078e0007 */
[----:B------:R-:W-:Y:S02]  /*1b20*/  IMAD.MOV.U32 R6, RZ, RZ, R7 ;  /* 0x000000ffff067224 */ /* 0x000fe400078e0007 */
[----:B------:R-:W-:-:S07]  /*1b30*/  IMAD.MOV.U32 R7, RZ, RZ, RZ ;  /* 0x000000ffff077224 */ /* 0x000fce00078e00ff */
[----:B-1----:R-:W-:Y:S01]  /*1b40*/  IMMA.16832.U8.U8 R4, R4.ROW, R40.COL, R8 ;  /* 0x0000002804047237 */ /* 0x002fe20000400c08 */
[----:B------:R-:W-:-:S04]  /*1b50*/  LOP3.LUT R8, R21, 0x44444444, RZ, 0xc0, !PT ;  /* 0x4444444415087812 */ /* 0x000fc800078ec0ff */
[----:B------:R-:W-:Y:S02]  /*1b60*/  SHF.R.U32.HI R35, RZ, 0x2, R8 ;  /* 0x00000002ff237819 */ /* 0x000fe40000011608 */
[----:B------:R-:W-:-:S03]  /*1b70*/  LOP3.LUT R8, R20, 0x44444444, RZ, 0xc0, !PT ;  /* 0x4444444414087812 */ /* 0x000fc600078ec0ff */
[----:B------:R0:W1:Y:S01]  /*1b80*/  MOVM.U4TO8.M832 R10, R35 ;  /* 0x00000000230a723a */ /* 0x0000620000004800 */
[----:B------:R-:W-:-:S06]  /*1b90*/  SHF.R.U32.HI R40, RZ, 0x2, R8 ;  /* 0x00000002ff287819 */ /* 0x000fcc0000011608 */
[----:B------:R-:W2:Y:S01]  /*1ba0*/  MOVM.U4TO8.M832 R40, R40 ;  /* 0x000000002828723a */ /* 0x000ea20000004800 */
[----:B0-----:R-:W-:Y:S01]  /*1bb0*/  LOP3.LUT R35, R21, 0x11111111, RZ, 0xc0, !PT ;  /* 0x1111111115237812 */ /* 0x001fe200078ec0ff */
[----:B-1----:R-:W-:Y:S02]  /*1bc0*/  IMAD.MOV.U32 R8, RZ, RZ, R10 ;  /* 0x000000ffff087224 */ /* 0x002fe400078e000a */
[--C-:B------:R-:W-:Y:S02]  /*1bd0*/  IMAD.MOV.U32 R9, RZ, RZ, R11.reuse ;  /* 0x000000ffff097224 */ /* 0x100fe400078e000b */
[----:B------:R-:W-:Y:S02]  /*1be0*/  IMAD.MOV.U32 R10, RZ, RZ, R11 ;  /* 0x000000ffff0a7224 */ /* 0x000fe400078e000b */
[----:B------:R-:W-:-:S07]  /*1bf0*/  IMAD.MOV.U32 R11, RZ, RZ, RZ ;  /* 0x000000ffff0b7224 */ /* 0x000fce00078e00ff */
[----:B--2---:R-:W-:Y:S01]  /*1c00*/  IMMA.16832.U8.U8 R4, R8.ROW, R40.COL, R4 ;  /* 0x0000002808047237 */ /* 0x004fe20000400c04 */
[----:B------:R-:W-:-:S04]  /*1c10*/  LOP3.LUT R8, R21, 0x22222222, RZ, 0xc0, !PT ;  /* 0x2222222215087812 */ /* 0x000fc800078ec0ff */
[----:B------:R-:W-:Y:S02]  /*1c20*/  SHF.R.U32.HI R42, RZ, 0x1, R8 ;  /* 0x00000001ff2a7819 */ /* 0x000fe40000011608 */
[C---:B------:R-:W-:Y:S02]  /*1c30*/  LOP3.LUT R8, R20.reuse, 0x22222222, RZ, 0xc0, !PT ;  /* 0x2222222214087812 */ /* 0x040fe400078ec0ff */
[----:B------:R-:W-:Y:S01]  /*1c40*/  LOP3.LUT R20, R20, 0x11111111, RZ, 0xc0, !PT ;  /* 0x1111111114147812 */ /* 0x000fe200078ec0ff */
[----:B------:R-:W0:Y:S01]  /*1c50*/  MOVM.U4TO8.M832 R10, R42 ;  /* 0x000000002a0a723a */ /* 0x000e220000004800 */
[----:B------:R-:W-:-:S04]  /*1c60*/  SHF.R.U32.HI R41, RZ, 0x1, R8 ;  /* 0x00000001ff297819 */ /* 0x000fc80000011608 */
[----:B------:R-:W-:Y:S04]  /*1c70*/  MOVM.U4TO8.M832 R20, R20 ;  /* 0x000000001414723a */ /* 0x000fe80000004800 */
[----:B------:R-:W1:Y:S01]  /*1c80*/  MOVM.U4TO8.M832 R40, R41 ;  /* 0x000000002928723a */ /* 0x000e620000004800 */
[----:B0-----:R-:W-:Y:S02]  /*1c90*/  IMAD.MOV.U32 R8, RZ, RZ, R10 ;  /* 0x000000ffff087224 */ /* 0x001fe400078e000a */
[--C-:B------:R-:W-:Y:S02]  /*1ca0*/  IMAD.MOV.U32 R9, RZ, RZ, R11.reuse ;  /* 0x000000ffff097224 */ /* 0x100fe400078e000b */
[----:B------:R-:W-:Y:S02]  /*1cb0*/  IMAD.MOV.U32 R10, RZ, RZ, R11 ;  /* 0x000000ffff0a7224 */ /* 0x000fe400078e000b */
[----:B------:R-:W-:-:S07]  /*1cc0*/  IMAD.MOV.U32 R11, RZ, RZ, RZ ;  /* 0x000000ffff0b7224 */ /* 0x000fce00078e00ff */
[----:B-1----:R-:W-:Y:S01]  /*1cd0*/  IMMA.16832.U8.U8 R4, R8.ROW, R40.COL, R4 ;  /* 0x0000002808047237 */ /* 0x002fe20000400c04 */
[----:B------:R-:W0:Y:S02]  /*1ce0*/  MOVM.U4TO8.M832 R10, R35 ;  /* 0x00000000230a723a */ /* 0x000e240000004800 */
[----:B0-----:R-:W-:Y:S02]  /*1cf0*/  IMAD.MOV.U32 R8, RZ, RZ, R10 ;  /* 0x000000ffff087224 */ /* 0x001fe400078e000a */
[--C-:B------:R-:W-:Y:S02]  /*1d00*/  IMAD.MOV.U32 R9, RZ, RZ, R11.reuse ;  /* 0x000000ffff097224 */ /* 0x100fe400078e000b */
[----:B------:R-:W-:Y:S02]  /*1d10*/  IMAD.MOV.U32 R10, RZ, RZ, R11 ;  /* 0x000000ffff0a7224 */ /* 0x000fe400078e000b */
[----:B------:R-:W-:-:S11]  /*1d20*/  IMAD.MOV.U32 R11, RZ, RZ, RZ ;  /* 0x000000ffff0b7224 */ /* 0x000fd600078e00ff */
[----:B------:R-:W-:-:S15]  /*1d30*/  IMMA.16832.U8.U8 R4, R8.ROW, R20.COL, R4 ;  /* 0x0000001408047237 */ /* 0x000fde0000400c04 */
[----:B------:R-:W-:-:S02]  /*1d40*/  NOP ;  /* 0x0000000000007918 */ /* 0x000fc40000000000 */
[----:B------:R-:W-:Y:S02]  /*1d50*/  IMAD.MOV.U32 R6, RZ, RZ, R14 ;  /* 0x000000ffff067224 */ /* 0x000fe400078e000e */
[----:B------:R-:W-:-:S04]  /*1d60*/  IMAD.MOV.U32 R7, RZ, RZ, 0x0 ;  /* 0x00000000ff077424 */ /* 0x000fc800078e00ff */
[----:B------:R-:W-:Y:S05]  /*1d70*/  RET.REL.NODEC R6 `(_Z9BMM_SHMEMPjS_Piiii) ;  /* 0xffffffe006a07950 */ /* 0x000fea0003c3ffff */
        .weak           $__internal_1_$__cuda_sm_10x_mma_bit_internal_xor_m8n8k128
        .type           $__internal_1_$__cuda_sm_10x_mma_bit_internal_xor_m8n8k128,@function
        .size           $__internal_1_$__cuda_sm_10x_mma_bit_internal_xor_m8n8k128,(.L_x_41 - $__internal_1_$__cuda_sm_10x_mma_bit_internal_xor_m8n8k128)
$__internal_1_$__cuda_sm_10x_mma_bit_internal_xor_m8n8k128:
[----:B------:R-:W-:Y:S01]  /*1d80*/  UMOV UR4, URZ ;  /* 0x000000ff00047c82 */ /* 0x000fe20008000000 */
[----:B------:R-:W-:Y:S01]  /*1d90*/  UMOV UR5, URZ ;  /* 0x000000ff00057c82 */ /* 0x000fe20008000000 */
[----:B------:R-:W-:Y:S01]  /*1da0*/  LOP3.LUT R13, RZ, R21, RZ, 0x33, !PT ;  /* 0x00000015ff0d7212 */ /* 0x000fe200078e33ff */
[----:B------:R-:W-:Y:S01]  /*1db0*/  IMAD.U32 R8, RZ, RZ, UR4 ;  /* 0x00000004ff087e24 */ /* 0x000fe2000f8e00ff */
[----:B------:R-:W-:Y:S01]  /*1dc0*/  LOP3.LUT R20, RZ, R3, RZ, 0x33, !PT ;  /* 0x00000003ff147212 */ /* 0x000fe200078e33ff */
[----:B------:R-:W-:Y:S01]  /*1dd0*/  IMAD.U32 R9, RZ, RZ, UR5 ;  /* 0x00000005ff097e24 */ /* 0x000fe2000f8e00ff */
[----:B------:R-:W-:-:S07]  /*1de0*/  MOV R14, 0x1e00 ;  /* 0x00001e00000e7802 */ /* 0x000fce0000000f00 */
[----:B------:R-:W-:Y:S05]  /*1df0*/  CALL.REL.NOINC `($__internal_0_$__cuda_sm_10x_mma_bit_internal_and_m8n8k128) ;  /* 0xfffffffc00247944 */ /* 0x000fea0003c3ffff */
[----:B------:R-:W-:Y:S01]  /*1e00*/  IMAD.MOV.U32 R15, RZ, RZ, R4 ;  /* 0x000000ffff0f7224 */ /* 0x000fe200078e0004 */
[----:B------:R-:W-:Y:S01]  /*1e10*/  CS2R R8, SRZ ;  /* 0x0000000000087805 */ /* 0x000fe2000001ff00 */
[----:B------:R-:W-:Y:S01]  /*1e20*/  IMAD.MOV.U32 R12, RZ, RZ, R5 ;  /* 0x000000ffff0c7224 */ /* 0x000fe200078e0005 */
[----:B------:R-:W-:Y:S01]  /*1e30*/  MOV R14, 0x1e70 ;  /* 0x00001e70000e7802 */ /* 0x000fe20000000f00 */
[----:B------:R-:W-:Y:S02]  /*1e40*/  IMAD.MOV.U32 R21, RZ, RZ, R13 ;  /* 0x000000ffff157224 */ /* 0x000fe400078e000d */
[----:B------:R-:W-:-:S07]  /*1e50*/  IMAD.MOV.U32 R20, RZ, RZ, R3 ;  /* 0x000000ffff147224 */ /* 0x000fce00078e0003 */
[----:B------:R-:W-:Y:S05]  /*1e60*/  CALL.REL.NOINC `($__internal_0_$__cuda_sm_10x_mma_bit_internal_and_m8n8k128) ;  /* 0xfffffffc00087944 */ /* 0x000fea0003c3ffff */
[----:B------:R-:W-:Y:S01]  /*1e70*/  IADD3 R31, PT, PT, R31, R15, R4 ;  /* 0x0000000f1f1f7210 */ /* 0x000fe20007ffe004 */
[----:B------:R-:W-:Y:S01]  /*1e80*/  IMAD.MOV.U32 R4, RZ, RZ, R0 ;  /* 0x000000ffff047224 */ /* 0x000fe200078e0000 */
[----:B------:R-:W-:Y:S01]  /*1e90*/  IADD3 R34, PT, PT, R34, R12, R5 ;  /* 0x0000000c22227210 */ /* 0x000fe20007ffe005 */
[----:B------:R-:W-:-:S04]  /*1ea0*/  IMAD.MOV.U32 R5, RZ, RZ, 0x0 ;  /* 0x00000000ff057424 */ /* 0x000fc800078e00ff */
[----:B------:R-:W-:Y:S05]  /*1eb0*/  RET.REL.NODEC R4 `(_Z9BMM_SHMEMPjS_Piiii) ;  /* 0xffffffe004507950 */ /* 0x000fea0003c3ffff */
.L_x_33:
[----:B------:R-:W-:-:S00]  /*1ec0*/  BRA `(.L_x_33) ;  /* 0xfffffffc00fc7947 */ /* 0x000fc0000383ffff */
[----:B------:R-:W-:-:S00]  /*1ed0*/  NOP ;  /* 0x0000000000007918 */ /* 0x000fc00000000000 */
        /* <DEDUP_REMOVED lines=10> */
.L_x_41:


//--------------------- .text._Z3BMMPjS_Piiii     --------------------------
	.section	.text._Z3BMMPjS_Piiii,"ax",@progbits
	.align	128
        .global         _Z3BMMPjS_Piiii
        .type           _Z3BMMPjS_Piiii,@function
        .size           _Z3BMMPjS_Piiii,(.L_x_43 - _Z3BMMPjS_Piiii)
        .other          _Z3BMMPjS_Piiii,@"STO_CUDA_ENTRY STV_DEFAULT"
_Z3BMMPjS_Piiii:
.text._Z3BMMPjS_Piiii:
[----:B------:R-:W-:Y:S01]  /*0000*/  LDC R1, c[0x0][0x37c] ;  /* 0x0000df00ff017b82 */ /* 0x000fe20000000800 */
[----:B------:R-:W0:Y:S01]  /*0010*/  S2R R3, SR_TID.Y ;  /* 0x0000000000037919 */ /* 0x000e220000002200 */
[----:B------:R-:W1:Y:S06]  /*0020*/  LDCU UR6, c[0x0][0x39c] ;  /* 0x00007380ff0677ac */ /* 0x000e6c0008000800 */
[----:B------:R-:W0:Y:S01]  /*0030*/  S2UR UR5, SR_CTAID.X ;  /* 0x00000000000579c3 */ /* 0x000e220000002500 */
[----:B------:R-:W-:Y:S02]  /*0040*/  IMAD.MOV.U32 R0, RZ, RZ, RZ ;  /* 0x000000ffff007224 */ /* 0x000fe400078e00ff */
[----:B------:R-:W-:Y:S01]  /*0050*/  IMAD.MOV.U32 R6, RZ, RZ, RZ ;  /* 0x000000ffff067224 */ /* 0x000fe200078e00ff */
[----:B------:R-:W2:Y:S04]  /*0060*/  LDCU.64 UR10, c[0x0][0x358] ;  /* 0x00006b00ff0a77ac */ /* 0x000ea80008000a00 */
[----:B------:R-:W0:Y:S08]  /*0070*/  LDC R16, c[0x0][0x364] ;  /* 0x0000d900ff107b82 */ /* 0x000e300000000800 */
[----:B------:R-:W3:Y:S01]  /*0080*/  S2UR UR15, SR_CTAID.Y ;  /* 0x00000000000f79c3 */ /* 0x000ee20000002600 */
[----:B-1----:R-:W-:-:S02]  /*0090*/  UISETP.GE.AND UP0, UPT, UR6, 0x80, UPT ;  /* 0x000000800600788c */ /* 0x002fc4000bf06270 */
[----:B------:R-:W-:-:S04]  /*00a0*/  USHF.R.S32.HI UR4, URZ, 0x1f, UR6 ;  /* 0x0000001fff047899 */ /* 0x000fc80008011406 */
[----:B------:R-:W-:Y:S01]  /*00b0*/  ULEA.HI UR4, UR4, UR6, URZ, 0x7 ;  /* 0x0000000604047291 */ /* 0x000fe2000f8f38ff */
[----:B0-----:R-:W-:Y:S02]  /*00c0*/  IMAD R16, R16, UR5, R3 ;  /* 0x0000000510107c24 */ /* 0x001fe4000f8e0203 */
[----:B--23--:R-:W-:Y:S09]  /*00d0*/  BRA.U !UP0, `(.L_x_34) ;  /* 0x0000000508a07547 */ /* 0x00cff2000b800000 */
[----:B------:R-:W-:Y:S01]  /*00e0*/  USHF.R.S32.HI UR5, URZ, 0x7, UR4 ;  /* 0x00000007ff057899 */ /* 0x000fe20008011404 */
[----:B------:R-:W-:Y:S01]  /*00f0*/  IMAD.MOV.U32 R0, RZ, RZ, RZ ;  /* 0x000000ffff007224 */ /* 0x000fe200078e00ff */
[----:B------:R-:W-:Y:S01]  /*0100*/  UIMAD UR4, UR15, UR6, URZ ;  /* 0x000000060f0472a4 */ /* 0x000fe2000f8e02ff */
[----:B------:R-:W-:Y:S01]  /*0110*/  IMAD.MOV.U32 R5, RZ, RZ, RZ ;  /* 0x000000ffff057224 */ /* 0x000fe200078e00ff */
[----:B------:R-:W-:Y:S02]  /*0120*/  UIADD3 UR6, UPT, UPT, UR5, -0x1, URZ ;  /* 0xffffffff05067890 */ /* 0x000fe4000fffe0ff */
[----:B------:R-:W-:Y:S02]  /*0130*/  USHF.L.U32 UR8, UR4, 0x3, URZ ;  /* 0x0000000304087899 */ /* 0x000fe400080006ff */
[----:B------:R-:W-:Y:S02]  /*0140*/  UISETP.GE.U32.AND UP0, UPT, UR6, 0x3, UPT ;  /* 0x000000030600788c */ /* 0x000fe4000bf06070 */
[----:B------:R-:W-:Y:S01]  /*0150*/  ULOP3.LUT UR9, UR5, 0x3, URZ, 0xc0, !UPT ;  /* 0x0000000305097892 */ /* 0x000fe2000f8ec0ff */
[----:B------:R-:W-:-:S06]  /*0160*/  UMOV UR4, URZ ;  /* 0x000000ff00047c82 */ /* 0x000fcc0008000000 */
[----:B------:R-:W-:Y:S05]  /*0170*/  BRA.U !UP0, `(.L_x_35) ;  /* 0x00000005080c7547 */ /* 0x000fea000b800000 */
[----:B------:R-:W-:Y:S01]  /*0180*/  ULOP3.LUT UR4, UR5, 0xfffffc, URZ, 0xc0, !UPT ;  /* 0x00fffffc05047892 */ /* 0x000fe2000f8ec0ff */
[----:B------:R-:W-:Y:S01]  /*0190*/  IMAD.MOV.U32 R0, RZ, RZ, RZ ;  /* 0x000000ffff007224 */ /* 0x000fe200078e00ff */
[----:B------:R-:W0:Y:S01]  /*01a0*/  LDCU UR18, c[0x0][0x39c] ;  /* 0x00007380ff1277ac */ /* 0x000e220008000800 */
[----:B------:R-:W1:Y:S01]  /*01b0*/  LDCU.64 UR16, c[0x0][0x388] ;  /* 0x00007100ff1077ac */ /* 0x000e620008000a00 */
[----:B------:R-:W-:Y:S02]  /*01c0*/  UIADD3 UR13, UPT, UPT, UR8, 0x100, URZ ;  /* 0x00000100080d7890 */ /* 0x000fe4000fffe0ff */
[----:B------:R-:W-:-:S12]  /*01d0*/  UIADD3 UR12, UPT, UPT, -UR4, URZ, URZ ;  /* 0x000000ff040c7290 */ /* 0x000fd8000fffe1ff */
.L_x_36:
[----:B------:R-:W2:Y:S01]  /*01e0*/  S2R R7, SR_LANEID ;  /* 0x0000000000077919 */ /* 0x000ea20000000000 */
[----:B------:R-:W-:Y:S01]  /*01f0*/  UIADD3 UR5, UPT, UPT, UR13, -0x100, URZ ;  /* 0xffffff000d057890 */ /* 0x000fe2000fffe0ff */
[----:B------:R-:W-:Y:S01]  /*0200*/  IMAD.MOV.U32 R3, RZ, RZ, RZ ;  /* 0x000000ffff037224 */ /* 0x000fe200078e00ff */
[----:B0-----:R-:W-:Y:S02]  /*0210*/  USHF.R.U32.HI UR14, URZ, 0x5, UR18 ;  /* 0x00000005ff0e7899 */ /* 0x001fe40008011612 */
[----:B------:R-:W-:-:S04]  /*0220*/  USHF.R.U32.HI UR5, URZ, 0x5, UR5 ;  /* 0x00000005ff057899 */ /* 0x000fc80008011605 */
[----:B-1----:R-:W-:Y:S01]  /*0230*/  UIMAD.WIDE.U32 UR6, UR5, 0x4, UR16 ;  /* 0x00000004050678a5 */ /* 0x002fe2000f8e0010 */
[----:B--2---:R-:W-:Y:S02]  /*0240*/  LOP3.LUT R2, R7, 0x3, RZ, 0xc0, !PT ;  /* 0x0000000307027812 */ /* 0x004fe400078ec0ff */
[----:B------:R-:W-:-:S05]  /*0250*/  SHF.R.U32.HI R7, RZ, 0x2, R7 ;  /* 0x00000002ff077819 */ /* 0x000fca0000011607 */
[----:B------:R-:W-:-:S03]  /*0260*/  IMAD.WIDE.U32 R2, R7, UR14, R2 ;  /* 0x0000000e07027c25 */ /* 0x000fc6000f8e0002 */
[----:B------:R-:W-:-:S04]  /*0270*/  LEA R6, P0, R2, UR6, 0x2 ;  /* 0x0000000602067c11 */ /* 0x000fc8000f8010ff */
[----:B------:R-:W-:-:S05]  /*0280*/  LEA.HI.X R7, R2, UR7, R3, 0x2, P0 ;  /* 0x0000000702077c11 */ /* 0x000fca00080f1403 */
[----:B------:R0:W5:Y:S01]  /*0290*/  LDG.E R18, desc[UR10][R6.64] ;  /* 0x0000000a06127981 */ /* 0x000162000c1e1900 */
[----:B------:R-:W-:Y:S01]  /*02a0*/  IMAD.MOV.U32 R2, RZ, RZ, R0 ;  /* 0x000000ffff027224 */ /* 0x000fe200078e0000 */
[----:B------:R-:W-:-:S07]  /*02b0*/  MOV R0, 0x2d0 ;  /* 0x000002d000007802 */ /* 0x000fce0000000f00 */
[----:B0----5:R-:W-:Y:S05]  /*02c0*/  CALL.REL.NOINC `($__internal_3_$__cuda_sm_10x_mma_bit_internal_xor_m8n8k128) ;  /* 0x00000008001c7944 */ /* 0x021fea0003c00000 */
[----:B------:R-:W0:Y:S01]  /*02d0*/  S2R R0, SR_LANEID ;  /* 0x0000000000007919 */ /* 0x000e220000000000 */
[----:B------:R-:W-:Y:S01]  /*02e0*/  UIADD3 UR5, UPT, UPT, UR13, -0x80, URZ ;  /* 0xffffff800d057890 */ /* 0x000fe2000fffe0ff */
[----:B------:R-:W-:Y:S01]  /*02f0*/  IMAD.MOV.U32 R7, RZ, RZ, RZ ;  /* 0x000000ffff077224 */ /* 0x000fe200078e00ff */
[----:B------:R-:W-:Y:S02]  /*0300*/  USHF.R.U32.HI UR14, URZ, 0x5, UR18 ;  /* 0x00000005ff0e7899 */ /* 0x000fe40008011612 */
[----:B------:R-:W-:-:S04]  /*0310*/  USHF.R.U32.HI UR5, URZ, 0x5, UR5 ;  /* 0x00000005ff057899 */ /* 0x000fc80008011605 */
[----:B------:R-:W-:Y:S01]  /*0320*/  UIMAD.WIDE.U32 UR6, UR5, 0x4, UR16 ;  /* 0x00000004050678a5 */ /* 0x000fe2000f8e0010 */
[----:B0-----:R-:W-:Y:S02]  /*0330*/  LOP3.LUT R6, R0, 0x3, RZ, 0xc0, !PT ;  /* 0x0000000300067812 */ /* 0x001fe400078ec0ff */
[----:B------:R-:W-:-:S05]  /*0340*/  SHF.R.U32.HI R9, RZ, 0x2, R0 ;  /* 0x00000002ff097819 */ /* 0x000fca0000011600 */
[----:B------:R-:W-:-:S03]  /*0350*/  IMAD.WIDE.U32 R8, R9, UR14, R6 ;  /* 0x0000000e09087c25 */ /* 0x000fc6000f8e0006 */
[----:B------:R-:W-:-:S04]  /*0360*/  LEA R6, P0, R8, UR6, 0x2 ;  /* 0x0000000608067c11 */ /* 0x000fc8000f8010ff */
[----:B------:R-:W-:-:S05]  /*0370*/  LEA.HI.X R7, R8, UR7, R9, 0x2, P0 ;  /* 0x0000000708077c11 */ /* 0x000fca00080f1409 */
[----:B------:R0:W5:Y:S01]  /*0380*/  LDG.E R18, desc[UR10][R6.64] ;  /* 0x0000000a06127981 */ /* 0x000162000c1e1900 */
[----:B------:R-:W-:-:S07]  /*0390*/  MOV R0, 0x3b0 ;  /* 0x000003b000007802 */ /* 0x000fce0000000f00 */
[----:B0----5:R-:W-:Y:S05]  /*03a0*/  CALL.REL.NOINC `($__internal_3_$__cuda_sm_10x_mma_bit_internal_xor_m8n8k128) ;  /* 0x0000000400e47944 */ /* 0x021fea0003c00000 */
[----:B------:R-:W0:Y:S01]  /*03b0*/  S2R R0, SR_LANEID ;  /* 0x0000000000007919 */ /* 0x000e220000000000 */
[----:B------:R-:W-:Y:S01]  /*03c0*/  USHF.R.U32.HI UR5, URZ, 0x5, UR18 ;  /* 0x00000005ff057899 */ /* 0x000fe20008011612 */
[----:B------:R-:W-:Y:S01]  /*03d0*/  IMAD.MOV.U32 R7, RZ, RZ, RZ ;  /* 0x000000ffff077224 */ /* 0x000fe200078e00ff */
        /* <DEDUP_REMOVED lines=8> */
[----:B------:R-:W-:Y:S01]  /*0460*/  MOV R0, 0x490 ;  /* 0x0000049000007802 */ /* 0x000fe20000000f00 */
[----:B------:R-:W-:-:S12]  /*0470*/  UIADD3 UR7, UPT, UPT, UR13, 0x80, URZ ;  /* 0x000000800d077890 */ /* 0x000fd8000fffe0ff */
        /* <DEDUP_REMOVED lines=14> */
[----:B------:R-:W-:Y:S01]  /*0560*/  UIADD3 UR12, UPT, UPT, UR12, 0x4, URZ ;  /* 0x000000040c0c7890 */ /* 0x000fe2000fffe0ff */
[----:B------:R-:W-:Y:S01]  /*0570*/  IMAD.MOV.U32 R0, RZ, RZ, R2 ;  /* 0x000000ffff007224 */ /* 0x000fe200078e0002 */
[----:B------:R-:W-:Y:S02]  /*0580*/  UIADD3 UR13, UPT, UPT, UR13, 0x200, URZ ;  /* 0x000002000d0d7890 */ /* 0x000fe4000fffe0ff */
[----:B------:R-:W-:-:S09]  /*0590*/  UISETP.NE.AND UP0, UPT, UR12, URZ, UPT ;  /* 0x000000ff0c00728c */ /* 0x000fd2000bf05270 */
[----:B------:R-:W-:Y:S05]  /*05a0*/  BRA.U UP0, `(.L_x_36) ;  /* 0xfffffffd000c7547 */ /* 0x000fea000b83ffff */
.L_x_35:
[----:B------:R-:W-:-:S09]  /*05b0*/  UISETP.NE.AND UP0, UPT, UR9, URZ, UPT ;  /* 0x000000ff0900728c */ /* 0x000fd2000bf05270 */
[----:B------:R-:W-:Y:S05]  /*05c0*/  BRA.U !UP0, `(.L_x_37) ;  /* 0x00000001085c7547 */ /* 0x000fea000b800000 */
[----:B------:R-:W0:Y:S01]  /*05d0*/  LDCU UR7, c[0x0][0x39c] ;  /* 0x00007380ff0777ac */ /* 0x000e220008000800 */
[----:B------:R-:W1:Y:S01]  /*05e0*/  LDCU.64 UR12, c[0x0][0x388] ;  /* 0x00007100ff0c77ac */ /* 0x000e620008000a00 */
[----:B------:R-:W-:Y:S02]  /*05f0*/  ULEA UR8, UR4, UR8, 0x7 ;  /* 0x0000000804087291 */ /* 0x000fe4000f8e38ff */
[----:B------:R-:W-:-:S12]  /*0600*/  UIADD3 UR9, UPT, UPT, -UR9, URZ, URZ ;  /* 0x000000ff09097290 */ /* 0x000fd8000fffe1ff */
.L_x_38:
[----:B------:R-:W2:Y:S01]  /*0610*/  S2R R3, SR_LANEID ;  /* 0x0000000000037919 */ /* 0x000ea20000000000 */
[----:B0-----:R-:W-:Y:S02]  /*0620*/  USHF.R.U32.HI UR6, URZ, 0x5, UR7 ;  /* 0x00000005ff067899 */ /* 0x001fe40008011607 */
[----:B------:R-:W-:-:S04]  /*0630*/  USHF.R.U32.HI UR4, URZ, 0x5, UR8 ;  /* 0x00000005ff047899 */ /* 0x000fc80008011608 */
[----:B-1----:R-:W-:Y:S01]  /*0640*/  UIMAD.WIDE.U32 UR4, UR4, 0x4, UR12 ;  /* 0x00000004040478a5 */ /* 0x002fe2000f8e000c */
[----:B--2---:R-:W-:Y:S02]  /*0650*/  LOP3.LUT R2, R3, 0x3, RZ, 0xc0, !PT ;  /* 0x0000000303027812 */ /* 0x004fe400078ec0ff */
[----:B------:R-:W-:Y:S01]  /*0660*/  SHF.R.U32.HI R7, RZ, 0x2, R3 ;  /* 0x00000002ff077819 */ /* 0x000fe20000011603 */
[----:B------:R-:W-:-:S04]  /*0670*/  IMAD.MOV.U32 R3, RZ, RZ, RZ ;  /* 0x000000ffff037224 */ /* 0x000fc800078e00ff */
[----:B------:R-:W-:-:S03]  /*0680*/  IMAD.WIDE.U32 R2, R7, UR6, R2 ;  /* 0x0000000607027c25 */ /* 0x000fc6000f8e0002 */
[----:B------:R-:W-:-:S04]  /*0690*/  LEA R6, P0, R2, UR4, 0x2 ;  /* 0x0000000402067c11 */ /* 0x000fc8000f8010ff */
[----:B------:R-:W-:-:S05]  /*06a0*/  LEA.HI.X R7, R2, UR5, R3, 0x2, P0 ;  /* 0x0000000502077c11 */ /* 0x000fca00080f1403 */
[----:B------:R0:W5:Y:S01]  /*06b0*/  LDG.E R18, desc[UR10][R6.64] ;  /* 0x0000000a06127981 */ /* 0x000162000c1e1900 */
[----:B------:R-:W-:Y:S01]  /*06c0*/  UIADD3 UR9, UPT, UPT, UR9, 0x1, URZ ;  /* 0x0000000109097890 */ /* 0x000fe2000fffe0ff */
[----:B------:R-:W-:Y:S01]  /*06d0*/  IMAD.MOV.U32 R2, RZ, RZ, R0 ;  /* 0x000000ffff027224 */ /* 0x000fe200078e0000 */
[----:B------:R-:W-:Y:S02]  /*06e0*/  MOV R0, 0x710 ;  /* 0x0000071000007802 */ /* 0x000fe40000000f00 */
[----:B------:R-:W-:-:S11]  /*06f0*/  UISETP.NE.AND UP0, UPT, UR9, URZ, UPT ;  /* 0x000000ff0900728c */ /* 0x000fd6000bf05270 */
[----:B0----5:R-:W-:Y:S05]  /*0700*/  CALL.REL.NOINC `($__internal_3_$__cuda_sm_10x_mma_bit_internal_xor_m8n8k128) ;  /* 0x00000004000c7944 */ /* 0x021fea0003c00000 */
[----:B------:R-:W-:Y:S01]  /*0710*/  IMAD.MOV.U32 R0, RZ, RZ, R2 ;  /* 0x000000ffff007224 */ /* 0x000fe200078e0002 */
[----:B------:R-:W-:Y:S01]  /*0720*/  UIADD3 UR8, UPT, UPT, UR8, 0x80, URZ ;  /* 0x0000008008087890 */ /* 0x000fe2000fffe0ff */
[----:B------:R-:W-:Y:S11]  /*0730*/  BRA.U UP0, `(.L_x_38) ;  /* 0xfffffffd00b47547 */ /* 0x000ff6000b83ffff */
.L_x_37:
[----:B------:R-:W-:Y:S02]  /*0740*/  IMAD.SHL.U32 R6, R5, 0x2, RZ ;  /* 0x0000000205067824 */ /* 0x000fe400078e00ff */
[----:B------:R-:W-:-:S07]  /*0750*/  IMAD.SHL.U32 R0, R0, 0x2, RZ ;  /* 0x0000000200007824 */ /* 0x000fce00078e00ff */
.L_x_34:
[----:B------:R-:W0:Y:S01]  /*0760*/  S2R R4, SR_LANEID ;  /* 0x0000000000047919 */ /* 0x000e220000000000 */
[----:B------:R-:W1:Y:S01]  /*0770*/  LDC R9, c[0x0][0x3a0] ;  /* 0x0000e800ff097b82 */ /* 0x000e620000000800 */
[----:B------:R-:W2:Y:S01]  /*0780*/  LDCU UR4, c[0x0][0x39c] ;  /* 0x00007380ff0477ac */ /* 0x000ea20008000800 */
[----:B------:R-:W-:-:S06]  /*0790*/  IMAD.MOV.U32 R5, RZ, RZ, RZ ;  /* 0x000000ffff057224 */ /* 0x000fcc00078e00ff */
[----:B------:R-:W3:Y:S01]  /*07a0*/  LDC.64 R2, c[0x0][0x390] ;  /* 0x0000e400ff027b82 */ /* 0x000ee20000000a00 */
[----:B--2---:R-:W-:Y:S01]  /*07b0*/  IADD3 R6, PT, PT, -R6, UR4, RZ ;  /* 0x0000000406067c10 */ /* 0x004fe2000fffe1ff */
[----:B-1----:R-:W-:Y:S01]  /*07c0*/  IMAD R7, R16, R9, UR15 ;  /* 0x0000000f10077e24 */ /* 0x002fe2000f8e0209 */
[----:B------:R-:W-:-:S03]  /*07d0*/  SHF.R.U32.HI R9, RZ, 0x1, R9 ;  /* 0x00000001ff097819 */ /* 0x000fc60000011609 */
[----:B------:R-:W-:Y:S01]  /*07e0*/  IMAD.SHL.U32 R7, R7, 0x8, RZ ;  /* 0x0000000807077824 */ /* 0x000fe200078e00ff */
[----:B0-----:R-:W-:-:S03]  /*07f0*/  SHF.R.U32.HI R8, RZ, 0x2, R4 ;  /* 0x00000002ff087819 */ /* 0x001fc60000011604 */
[----:B---3--:R-:W-:Y:S01]  /*0800*/  IMAD.WIDE R2, R7, 0x4, R2 ;  /* 0x0000000407027825 */ /* 0x008fe200078e0202 */
[----:B------:R-:W-:Y:S02]  /*0810*/  LOP3.LUT R4, R4, 0x3, RZ, 0xc0, !PT ;  /* 0x0000000304047812 */ /* 0x000fe400078ec0ff */
[----:B------:R-:W-:-:S03]  /*0820*/  IADD3 R7, PT, PT, -R0, UR4, RZ ;  /* 0x0000000400077c10 */ /* 0x000fc6000fffe1ff */
[----:B------:R-:W-:-:S03]  /*0830*/  IMAD.WIDE.U32 R4, R8, R9, R4 ;  /* 0x0000000908047225 */ /* 0x000fc600078e0004 */
[----:B------:R-:W-:-:S04]  /*0840*/  LEA R2, P0, R4, R2, 0x3 ;  /* 0x0000000204027211 */ /* 0x000fc800078018ff */
[----:B------:R-:W-:-:S05]  /*0850*/  LEA.HI.X R3, R4, R3, R5, 0x3, P0 ;  /* 0x0000000304037211 */ /* 0x000fca00000f1c05 */
[----:B------:R-:W-:Y:S01]  /*0860*/  STG.E.64 desc[UR10][R2.64], R6 ;  /* 0x0000000602007986 */ /* 0x000fe2000c101b0a */
[----:B------:R-:W-:Y:S05]  /*0870*/  EXIT ;  /* 0x000000000000794d */ /* 0x000fea0003800000 */
        .weak           $__internal_2_$__cuda_sm_10x_mma_bit_internal_and_m8n8k128
        .type           $__internal_2_$__cuda_sm_10x_mma_bit_internal_and_m8n8k128,@function
        .size           $__internal_2_$__cuda_sm_10x_mma_bit_internal_and_m8n8k128,($__internal_3_$__cuda_sm_10x_mma_bit_internal_xor_m8n8k128 - $__internal_2_$__cuda_sm_10x_mma_bit_internal_and_m8n8k128)
$__internal_2_$__cuda_sm_10x_mma_bit_internal_and_m8n8k128:
[----:B------:R-:W-:Y:S02]  /*0880*/  LOP3.LUT R8, R18, 0x88888888, RZ, 0xc0, !PT ;  /* 0x8888888812087812 */ /* 0x000fe400078ec0ff */
[C---:B------:R-:W-:Y:S02]  /*0890*/  LOP3.LUT R14, R17.reuse, 0x44444444, RZ, 0xc0, !PT ;  /* 0x44444444110e7812 */ /* 0x040fe400078ec0ff */
[----:B------:R-:W-:Y:S02]  /*08a0*/  SHF.R.U32.HI R11, RZ, 0x3, R8 ;  /* 0x00000003ff0b7819 */ /* 0x000fe40000011608 */
[----:B------:R-:W-:Y:S02]  /*08b0*/  LOP3.LUT R8, R17, 0x88888888, RZ, 0xc0, !PT ;  /* 0x8888888811087812 */ /* 0x000fe400078ec0ff */
[----:B------:R-:W-:Y:S02]  /*08c0*/  SHF.R.U32.HI R22, RZ, 0x2, R14 ;  /* 0x00000002ff167819 */ /* 0x000fe4000001160e */
[----:B------:R-:W-:Y:S01]  /*08d0*/  CS2R R14, SRZ ;  /* 0x00000000000e7805 */ /* 0x000fe2000001ff00 */
[----:B------:R-:W0:Y:S01]  /*08e0*/  MOVM.U4TO8.M832 R10, R11 ;  /* 0x000000000b0a723a */ /* 0x000e220000004800 */
[----:B------:R-:W-:-:S02]  /*08f0*/  SHF.R.U32.HI R24, RZ, 0x3, R8 ;  /* 0x00000003ff187819 */ /* 0x000fc40000011608 */
[C---:B------:R-:W-:Y:S01]  /*0900*/  LOP3.LUT R8, R18.reuse, 0x44444444, RZ, 0xc0, !PT ;  /* 0x4444444412087812 */ /* 0x040fe200078ec0ff */
[----:B------:R-:W-:Y:S01]  /*0910*/  MOVM.U4TO8.M832 R22, R22 ;  /* 0x000000001616723a */ /* 0x000fe20000004800 */
[C---:B------:R-:W-:Y:S02]  /*0920*/  LOP3.LUT R19, R18.reuse, 0x22222222, RZ, 0xc0, !PT ;  /* 0x2222222212137812 */ /* 0x040fe400078ec0ff */
[----:B------:R-:W-:Y:S01]  /*0930*/  SHF.R.U32.HI R20, RZ, 0x2, R8 ;  /* 0x00000002ff147819 */ /* 0x000fe20000011608 */
[----:B------:R-:W1:Y:S01]  /*0940*/  MOVM.U4TO8.M832 R24, R24 ;  /* 0x000000001818723a */ /* 0x000e620000004800 */
[----:B------:R-:W-:-:S04]  /*0950*/  LOP3.LUT R18, R18, 0x11111111, RZ, 0xc0, !PT ;  /* 0x1111111112127812 */ /* 0x000fc800078ec0ff */
[----:B------:R-:W2:Y:S01]  /*0960*/  MOVM.U4TO8.M832 R20, R20 ;  /* 0x000000001414723a */ /* 0x000ea20000004800 */
[----:B0-----:R-:W-:Y:S02]  /*0970*/  IMAD.MOV.U32 R8, RZ, RZ, R10 ;  /* 0x000000ffff087224 */ /* 0x001fe400078e000a */
[--C-:B------:R-:W-:Y:S02]  /*0980*/  IMAD.MOV.U32 R9, RZ, RZ, R11.reuse ;  /* 0x000000ffff097224 */ /* 0x100fe400078e000b */
[----:B------:R-:W-:Y:S02]  /*0990*/  IMAD.MOV.U32 R10, RZ, RZ, R11 ;  /* 0x000000ffff0a7224 */ /* 0x000fe400078e000b */
[----:B------:R-:W-:-:S07]  /*09a0*/  IMAD.MOV.U32 R11, RZ, RZ, RZ ;  /* 0x000000ffff0b7224 */ /* 0x000fce00078e00ff */
[----:B-1----:R-:W-:Y:S01]  /*09b0*/  IMMA.16832.U8.U8 R8, R8.ROW, R24.COL, R12 ;  /* 0x0000001808087237 */ /* 0x002fe20000400c0c */
[----:B------:R-:W-:Y:S01]  /*09c0*/  SHF.R.U32.HI R24, RZ, 0x1, R19 ;  /* 0x00000001ff187819 */ /* 0x000fe20000011613 */
[--C-:B--2---:R-:W-:Y:S01]  /*09d0*/  IMAD.MOV.U32 R13, RZ, RZ, R21.reuse ;  /* 0x000000ffff0d7224 */ /* 0x104fe200078e0015 */
[C---:B------:R-:W-:Y:S01]  /*09e0*/  LOP3.LUT R12, R17.reuse, 0x22222222, RZ, 0xc0, !PT ;  /* 0x22222222110c7812 */ /* 0x040fe200078ec0ff */
[----:B------:R-:W-:Y:S01]  /*09f0*/  IMAD.MOV.U32 R14, RZ, RZ, R21 ;  /* 0x000000ffff0e7224 */ /* 0x000fe200078e0015 */
[----:B------:R-:W-:Y:S02]  /*0a00*/  MOVM.U4TO8.M832 R18, R18 ;  /* 0x000000001212723a */ /* 0x000fe40000004800 */
[----:B------:R-:W-:Y:S01]  /*0a10*/  SHF.R.U32.HI R26, RZ, 0x1, R12 ;  /* 0x00000001ff1a7819 */ /* 0x000fe2000001160c */
[----:B------:R-:W-:Y:S01]  /*0a20*/  IMAD.MOV.U32 R12, RZ, RZ, R20 ;  /* 0x000000ffff0c7224 */ /* 0x000fe200078e0014 */
[----:B------:R-:W0:Y:S04]  /*0a30*/  MOVM.U4TO8.M832 R24, R24 ;  /* 0x000000001818723a */ /* 0x000e280000004800 */
[----:B------:R-:W1:Y:S07]  /*0a40*/  MOVM.U4TO8.M832 R20, R26 ;  /* 0x000000001a14723a */ /* 0x000e6e0000004800 */
[----:B------:R-:W-:Y:S01]  /*0a50*/  IMMA.16832.U8.U8 R8, R12.ROW, R22.COL, R8 ;  /* 0x000000160c087237 */ /* 0x000fe20000400c08 */
[----:B------:R-:W-:-:S06]  /*0a60*/  LOP3.LUT R22, R17, 0x11111111, RZ, 0xc0, !PT ;  /* 0x1111111111167812 */ /* 0x000fcc00078ec0ff */
[----:B------:R-:W2:Y:S01]  /*0a70*/  MOVM.U4TO8.M832 R22, R22 ;  /* 0x000000001616723a */ /* 0x000ea20000004800 */
[----:B0-----:R-:W-:Y:S02]  /*0a80*/  IMAD.MOV.U32 R12, RZ, RZ, R24 ;  /* 0x000000ffff0c7224 */ /* 0x001fe400078e0018 */
[--C-:B------:R-:W-:Y:S02]  /*0a90*/  IMAD.MOV.U32 R13, RZ, RZ, R25.reuse ;  /* 0x000000ffff0d7224 */ /* 0x100fe400078e0019 */
[----:B------:R-:W-:-:S08]  /*0aa0*/  IMAD.MOV.U32 R14, RZ, RZ, R25 ;  /* 0x000000ffff0e7224 */ /* 0x000fd000078e0019 */
[----:B-1----:R-:W-:Y:S01]  /*0ab0*/  IMMA.16832.U8.U8 R8, R12.ROW, R20.COL, R8 ;  /* 0x000000140c087237 */ /* 0x002fe20000400c08 */
[----:B------:R-:W-:Y:S02]  /*0ac0*/  IMAD.MOV.U32 R12, RZ, RZ, R18 ;  /* 0x000000ffff0c7224 */ /* 0x000fe400078e0012 */
[--C-:B------:R-:W-:Y:S02]  /*0ad0*/  IMAD.MOV.U32 R13, RZ, RZ, R19.reuse ;  /* 0x000000ffff0d7224 */ /* 0x100fe400078e0013 */
[----:B------:R-:W-:-:S15]  /*0ae0*/  IMAD.MOV.U32 R14, RZ, RZ, R19 ;  /* 0x000000ffff0e7224 */ /* 0x000fde00078e0013 */
[----:B--2---:R-:W-:-:S15]  /*0af0*/  IMMA.16832.U8.U8 R8, R12.ROW, R22.COL, R8 ;  /* 0x000000160c087237 */ /* 0x004fde0000400c08 */
[----:B------:R-:W-:-:S02]  /*0b00*/  NOP ;  /* 0x0000000000007918 */ /* 0x000fc40000000000 */
[----:B------:R-:W-:Y:S02]  /*0b10*/  IMAD.MOV.U32 R10, RZ, RZ, R4 ;  /* 0x000000ffff0a7224 */ /* 0x000fe400078e0004 */
[----:B------:R-:W-:-:S04]  /*0b20*/  IMAD.MOV.U32 R11, RZ, RZ, 0x0 ;  /* 0x00000000ff0b7424 */ /* 0x000fc800078e00ff */
[----:B------:R-:W-:Y:S05]  /*0b30*/  RET.REL.NODEC R10 `(_Z3BMMPjS_Piiii) ;  /* 0xfffffff40a307950 */ /* 0x000fea0003c3ffff */
        .weak           $__internal_3_$__cuda_sm_10x_mma_bit_internal_xor_m8n8k128
        .type           $__internal_3_$__cuda_sm_10x_mma_bit_internal_xor_m8n8k128,@function
        .size           $__internal_3_$__cuda_sm_10x_mma_bit_internal_xor_m8n8k128,(.L_x_43 - $__internal_3_$__cuda_sm_10x_mma_bit_internal_xor_m8n8k128)
$__internal_3_$__cuda_sm_10x_mma_bit_internal_xor_m8n8k128:
[----:B------:R-:W-:Y:S01]  /*0b40*/  UMOV UR5, URZ ;  /* 0x000000ff00057c82 */ /* 0x000fe20008000000 */
[----:B------:R-:W-:Y:S01]  /*0b50*/  UMOV UR6, URZ ;  /* 0x000000ff00067c82 */ /* 0x000fe20008000000 */
[----:B------:R-:W-:Y:S01]  /*0b60*/  LOP3.LUT R17, RZ, R17, RZ, 0x33, !PT ;  /* 0x00000011ff117212 */ /* 0x000fe200078e33ff */
[----:B------:R-:W-:Y:S01]  /*0b70*/  IMAD.U32 R12, RZ, RZ, UR5 ;  /* 0x00000005ff0c7e24 */ /* 0x000fe2000f8e00ff */
[----:B------:R-:W-:Y:S01]  /*0b80*/  LOP3.LUT R3, RZ, R18, RZ, 0x33, !PT ;  /* 0x00000012ff037212 */ /* 0x000fe200078e33ff */
[----:B------:R-:W-:Y:S01]  /*0b90*/  IMAD.U32 R13, RZ, RZ, UR6 ;  /* 0x00000006ff0d7e24 */ /* 0x000fe2000f8e00ff */
[----:B------:R-:W-:-:S07]  /*0ba0*/  MOV R4, 0xbc0 ;  /* 0x00000bc000047802 */ /* 0x000fce0000000f00 */
[----:B------:R-:W-:Y:S05]  /*0bb0*/  CALL.REL.NOINC `($__internal_2_$__cuda_sm_10x_mma_bit_internal_and_m8n8k128) ;  /* 0xfffffffc00307944 */ /* 0x000fea0003c3ffff */
[----:B------:R-:W-:Y:S01]  /*0bc0*/  IMAD.MOV.U32 R7, RZ, RZ, R8 ;  /* 0x000000ffff077224 */ /* 0x000fe200078e0008 */
[----:B------:R-:W-:Y:S01]  /*0bd0*/  CS2R R12, SRZ ;  /* 0x00000000000c7805 */ /* 0x000fe2000001ff00 */
[----:B------:R-:W-:Y:S01]  /*0be0*/  IMAD.MOV.U32 R6, RZ, RZ, R9 ;  /* 0x000000ffff067224 */ /* 0x000fe200078e0009 */
[----:B------:R-:W-:Y:S01]  /*0bf0*/  MOV R4, 0xc20 ;  /* 0x00000c2000047802 */ /* 0x000fe20000000f00 */
[----:B------:R-:W-:-:S07]  /*0c00*/  IMAD.MOV.U32 R18, RZ, RZ, R3 ;  /* 0x000000ffff127224 */ /* 0x000fce00078e0003 */
[----:B------:R-:W-:Y:S05]  /*0c10*/  CALL.REL.NOINC `($__internal_2_$__cuda_sm_10x_mma_bit_internal_and_m8n8k128) ;  /* 0xfffffffc00187944 */ /* 0x000fea0003c3ffff */
[----:B------:R-:W-:Y:S01]  /*0c20*/  IADD3 R5, PT, PT, R5, R7, R8 ;  /* 0x0000000705057210 */ /* 0x000fe20007ffe008 */
[----:B------:R-:W-:Y:S01]  /*0c30*/  IMAD.MOV.U32 R7, RZ, RZ, 0x0 ;  /* 0x00000000ff077424 */ /* 0x000fe200078e00ff */
[----:B------:R-:W-:Y:S01]  /*0c40*/  IADD3 R2, PT, PT, R2, R6, R9 ;  /* 0x0000000602027210 */ /* 0x000fe20007ffe009 */
[----:B------:R-:W-:-:S04]  /*0c50*/  IMAD.MOV.U32 R6, RZ, RZ, R0 ;  /* 0x000000ffff067224 */ /* 0x000fc800078e0000 */
[----:B------:R-:W-:Y:S05]  /*0c60*/  RET.REL.NODEC R6 `(_Z3BMMPjS_Piiii) ;  /* 0xfffffff006e47950 */ /* 0x000fea0003c3ffff */
.L_x_39:
        /* <DEDUP_REMOVED lines=9> */
.L_x_43:


//--------------------- .nv.global.init           --------------------------
	.section	.nv.global.init,"aw",@progbits
.nv.global.init:
	.type		$str$2,@object
	.size		$str$2,($str$6 - $str$2)
$str$2:
        /*0000*/ 	.byte	0x63, 0x6b, 0x70, 0x74, 0x33, 0x0a, 0x00
	.type		$str$6,@object
	.size		$str$6,($str - $str$6)
$str$6:
        /*0007*/ 	.byte	0x63, 0x6b, 0x70, 0x74, 0x34, 0x0a, 0x00
	.type		$str,@object
	.size		$str,($str$7 - $str)
$str:
        /*000e*/ 	.byte	0x63, 0x6b, 0x70, 0x74, 0x31, 0x0a, 0x00
	.type		$str$7,@object
	.size		$str$7,($str$1 - $str$7)
$str$7:
        /*0015*/ 	.byte	0x63, 0x6b, 0x70, 0x74, 0x35, 0x0a, 0x00
	.type		$str$1,@object
	.size		$str$1,($str$4 - $str$1)
$str$1:
        /*001c*/ 	.byte	0x63, 0x6b, 0x70, 0x74, 0x32, 0x0a, 0x00
	.type		$str$4,@object
	.size		$str$4,($str$5 - $str$4)
$str$4:
        /*0023*/ 	.byte	0x6d, 0x69, 0x64, 0x20, 0x77, 0x78, 0x30, 0x20, 0x77, 0x79, 0x30, 0x0a, 0x00
	.type		$str$5,@object
	.size		$str$5,($str$3 - $str$5)
$str$5:
        /*0030*/ 	.byte	0x65, 0x78, 0x69, 0x74, 0x20, 0x77, 0x78, 0x30, 0x20, 0x77, 0x79, 0x30, 0x0a, 0x00
	.type		$str$3,@object
	.size		$str$3,(.L_3 - $str$3)
$str$3:
        /*003e*/ 	.byte	0x65, 0x6e, 0x74, 0x65, 0x72, 0x20, 0x77, 0x78, 0x30, 0x20, 0x77, 0x79, 0x30, 0x0a, 0x00
.L_3:


//--------------------- .nv.shared._Z9BMM_SHMEMPjS_Piiii --------------------------
	.section	.nv.shared._Z9BMM_SHMEMPjS_Piiii,"aw",@nobits
	.sectionflags	@""
	.align	16
.nv.shared._Z9BMM_SHMEMPjS_Piiii:
	.zero		2048


//--------------------- .nv.shared.reserved.0     --------------------------
	.section	.nv.shared.reserved.0,"aw",@nobits
	.weak		__nv_reservedSMEM_offset_0_alias
	.size		__nv_reservedSMEM_offset_0_alias, 0, 64
	.other		__nv_reservedSMEM_offset_0_alias,@"STO_CUDA_RESERVED_SHARED STV_DEFAULT"
__nv_reservedSMEM_offset_0_alias:
	.zero		0
	.zero		64


//--------------------- .nv.constant0._Z9BMM_SHMEMPjS_Piiii --------------------------
	.section	.nv.constant0._Z9BMM_SHMEMPjS_Piiii,"a",@progbits
	.sectionflags	@""
	.align	4
.nv.constant0._Z9BMM_SHMEMPjS_Piiii:
	.zero		932


//--------------------- .nv.constant0._Z3BMMPjS_Piiii --------------------------
	.section	.nv.constant0._Z3BMMPjS_Piiii,"a",@progbits
	.sectionflags	@""
	.align	4
.nv.constant0._Z3BMMPjS_Piiii:
	.zero		932


//--------------------- SYMBOLS --------------------------

	.type		.nv.reservedSmem.offset0,@object
	.size		.nv.reservedSmem.offset0,0x4
	.type		.nv.reservedSmem.cap,@object
	.size		.nv.reservedSmem.cap,0x4
	.type		vprintf,@function
